// auto-generated by cutlass_sweep.gemm — config: {"arch": "sm_100", "cluster_m": 2, "cluster_n": 1, "dtype": "fp16", "dtype_b": "fp16", "layout": "tt", "stages": 5, "tile_k": 64, "tile_m": 128, "tile_n": 128}
#include "cutlass/cutlass.h"
#include "cutlass/gemm/collective/collective_builder.hpp"
#include "cutlass/gemm/device/gemm_universal_adapter.h"
#include "cutlass/gemm/kernel/gemm_universal.hpp"
#include "cutlass/epilogue/collective/collective_builder.hpp"

using ElemA = cutlass::half_t;
using ElemB = cutlass::half_t;
using ElemCD = cutlass::half_t;
using Acc  = float;
using TileShape    = cute::Shape<cute::_128, cute::_128, cute::_64>;
using ClusterShape = cute::Shape<cute::_2, cute::_1, cute::_1>;

using CollectiveEpilogue = typename cutlass::epilogue::collective::CollectiveBuilder<
    cutlass::arch::Sm100, cutlass::arch::OpClassTensorOp,
    TileShape, ClusterShape,
    cutlass::epilogue::collective::EpilogueTileAuto,
    Acc, Acc,
    ElemCD, cutlass::layout::RowMajor, 128 / cutlass::sizeof_bits<ElemCD>::value,
    ElemCD, cutlass::layout::RowMajor, 128 / cutlass::sizeof_bits<ElemCD>::value,
    cutlass::epilogue::collective::EpilogueScheduleAuto
  >::CollectiveOp;

using CollectiveMainloop = typename cutlass::gemm::collective::CollectiveBuilder<
    cutlass::arch::Sm100, cutlass::arch::OpClassTensorOp,
    ElemA, cutlass::layout::ColumnMajor, 128 / cutlass::sizeof_bits<ElemA>::value,
    ElemB, cutlass::layout::ColumnMajor, 128 / cutlass::sizeof_bits<ElemB>::value,
    Acc,
    TileShape, ClusterShape,
    cutlass::gemm::collective::StageCount<5>,
    cutlass::gemm::collective::KernelScheduleAuto
  >::CollectiveOp;

using GemmKernel = cutlass::gemm::kernel::GemmUniversal<
    cute::Shape<int,int,int,int>,
    CollectiveMainloop,
    CollectiveEpilogue
>;
using Gemm = cutlass::gemm::device::GemmUniversalAdapter<GemmKernel>;

// Force the device kernel symbol into the cubin without needing a host main.
auto* _anchor = &cutlass::device_kernel<GemmKernel>;


// ===== COMPILED SASS (sm_100a) =====

	.target	sm_100a

	.elftype	@"ET_EXEC"


//--------------------- .note.nv.tkinfo           --------------------------
	.section	.note.nv.tkinfo,"",@"SHT_NOTE"
	.sectionflags	@"SHF_NOTE_NV_TKINFO"
	.tkinfo
        /*0018*/ 	.word	0x00000002
        /*0030*/ 	.string	""
        /*0030*/ 	.string	"ptxas"
        /*0030*/ 	.string	"Cuda compilation tools, release 13.0, V13.0.88"
        /*0030*/ 	.string	"Build cuda_13.0.r13.0/compiler.36424714_0"
        /*0030*/ 	.string	"-arch sm_100a -m 64 "



//--------------------- .note.nv.cuinfo           --------------------------
	.section	.note.nv.cuinfo,"",@"SHT_NOTE"
	.sectionflags	@"SHF_NOTE_NV_CUINFO"
        /*0018*/ 	.short	0x0002
        /*001a*/ 	.short	0x0064
        /*001c*/ 	.short	0x0082
	.zero		2


//--------------------- .nv.info                  --------------------------
	.section	.nv.info,"",@"SHT_CUDA_INFO"
	.align	4


	//----- nvinfo : EIATTR_REGCOUNT
	.align		4
        /*0000*/ 	.byte	0x04, 0x2f
        /*0002*/ 	.short	(.L_19 - .L_18)
	.align		4
.L_18:
        /*0004*/ 	.word	index@(_ZN7cutlass13device_kernelINS_4gemm6kernel13GemmUniversalIN4cute5tupleIJiiiiEEENS1_10collective13CollectiveMmaINS1_35MainloopSm100TmaUmmaWarpSpecializedILi5ELi2ELi4ENS5_IJNS4_1CILi2EEENSA_ILi1EEESC_EEEEENS5_IJNSA_ILi128EEESF_NSA_ILi64EEEEEENS_6half_tENS5_IJSC_llEEESI_NS5_IJlSC_lEEENS4_8TiledMMAINS4_8MMA_AtomIJNS4_26SM100_MMA_F16BF16_2x1SM_SSISI_SI_fLi128ELi128ELNS4_4UMMA5MajorE1ELSP_0ELNSO_7ScaleInE0ELSQ_0EEEEEENS4_6LayoutINS5_IJSC_SC_SC_EEENS5_IJNSA_ILi0EEESV_SV_EEEEENS5_IJNS4_10UnderscoreESY_SY_EEEEENS4_18SM100_TMA_2SM_LOADENS4_14ComposedLayoutINS4_7SwizzleILi3ELi4ELi3EEENS4_18smem_ptr_flag_bitsILi16EEENST_INS5_IJSG_NSA_ILi8EEEEEENS5_IJSC_SG_EEEEEEEvNS4_8identityES11_NS12_IS14_S16_NST_INS5_IJS17_SG_EEENS5_IJSG_SC_EEEEEEEvS1C_EENS_8epilogue10collective18CollectiveEpilogueINS1I_23Sm100TmaWarpSpecializedILi4ELi2ELi16ELb1ELb0EEEJNS5_IJSG_SF_SG_EEENS5_IJNST_ISG_SC_EENST_INS5_IJNSA_ILi16EEESB_EEES19_EEEEESI_SK_SI_SK_NS1I_6fusion15FusionCallbacksIS1M_NS1T_17LinearCombinationISI_fSI_fLNS_15FloatRoundStyleE2EEES1N_S1S_JEEENS4_5SM1004TMEM4LOAD26SM100_TMEM_LOAD_32dp32b16xENS4_13SM90_TMA_LOADENS12_INS13_ILi1ELi4ELi3EEES16_NST_INS5_IJS17_S1P_EEENS5_IJS1P_SC_EEEEEEENS4_39AutoVectorizingCopyWithAssumedAlignmentILi128EEENS4_14SM90_TMA_STOREES28_S2A_S2A_EEEvvEEEEvNT_6ParamsE)
        /*0008*/ 	.word	0x0000005b


	//----- nvinfo : EIATTR_FRAME_SIZE
	.align		4
.L_19:
        /*000c*/ 	.byte	0x04, 0x11
        /*000e*/ 	.short	(.L_21 - .L_20)
	.align		4
.L_20:
        /*0010*/ 	.word	index@($__internal_2_$__cuda_sm10x_tcgen05_guardrail_trap_unallocated_columns_being_dealloced)
        /*0014*/ 	.word	0x00000000


	//----- nvinfo : EIATTR_FRAME_SIZE
	.align		4
.L_21:
        /*0018*/ 	.byte	0x04, 0x11
        /*001a*/ 	.short	(.L_23 - .L_22)
	.align		4
.L_22:
        /*001c*/ 	.word	index@($__internal_1_$__cuda_sm10x_tcgen05_guardrail_trap_phase_invalid_during_alloc)
        /*0020*/ 	.word	0x00000000


	//----- nvinfo : EIATTR_FRAME_SIZE
	.align		4
.L_23:
        /*0024*/ 	.byte	0x04, 0x11
        /*0026*/ 	.short	(.L_25 - .L_24)
	.align		4
.L_24:
        /*0028*/ 	.word	index@($__internal_0_$__cuda_sm10x_tcgen05_guardrail_trap_col_being_dealloced_not_returned_by_alloc)
        /*002c*/ 	.word	0x00000000


	//----- nvinfo : EIATTR_FRAME_SIZE
	.align		4
.L_25:
        /*0030*/ 	.byte	0x04, 0x11
        /*0032*/ 	.short	(.L_27 - .L_26)
	.align		4
.L_26:
        /*0034*/ 	.word	index@(_ZN7cutlass13device_kernelINS_4gemm6kernel13GemmUniversalIN4cute5tupleIJiiiiEEENS1_10collective13CollectiveMmaINS1_35MainloopSm100TmaUmmaWarpSpecializedILi5ELi2ELi4ENS5_IJNS4_1CILi2EEENSA_ILi1EEESC_EEEEENS5_IJNSA_ILi128EEESF_NSA_ILi64EEEEEENS_6half_tENS5_IJSC_llEEESI_NS5_IJlSC_lEEENS4_8TiledMMAINS4_8MMA_AtomIJNS4_26SM100_MMA_F16BF16_2x1SM_SSISI_SI_fLi128ELi128ELNS4_4UMMA5MajorE1ELSP_0ELNSO_7ScaleInE0ELSQ_0EEEEEENS4_6LayoutINS5_IJSC_SC_SC_EEENS5_IJNSA_ILi0EEESV_SV_EEEEENS5_IJNS4_10UnderscoreESY_SY_EEEEENS4_18SM100_TMA_2SM_LOADENS4_14ComposedLayoutINS4_7SwizzleILi3ELi4ELi3EEENS4_18smem_ptr_flag_bitsILi16EEENST_INS5_IJSG_NSA_ILi8EEEEEENS5_IJSC_SG_EEEEEEEvNS4_8identityES11_NS12_IS14_S16_NST_INS5_IJS17_SG_EEENS5_IJSG_SC_EEEEEEEvS1C_EENS_8epilogue10collective18CollectiveEpilogueINS1I_23Sm100TmaWarpSpecializedILi4ELi2ELi16ELb1ELb0EEEJNS5_IJSG_SF_SG_EEENS5_IJNST_ISG_SC_EENST_INS5_IJNSA_ILi16EEESB_EEES19_EEEEESI_SK_SI_SK_NS1I_6fusion15FusionCallbacksIS1M_NS1T_17LinearCombinationISI_fSI_fLNS_15FloatRoundStyleE2EEES1N_S1S_JEEENS4_5SM1004TMEM4LOAD26SM100_TMEM_LOAD_32dp32b16xENS4_13SM90_TMA_LOADENS12_INS13_ILi1ELi4ELi3EEES16_NST_INS5_IJS17_S1P_EEENS5_IJS1P_SC_EEEEEEENS4_39AutoVectorizingCopyWithAssumedAlignmentILi128EEENS4_14SM90_TMA_STOREES28_S2A_S2A_EEEvvEEEEvNT_6ParamsE)
        /*0038*/ 	.word	0x00000000


	//----- nvinfo : EIATTR_MIN_STACK_SIZE
	.align		4
.L_27:
        /*003c*/ 	.byte	0x04, 0x12
        /*003e*/ 	.short	(.L_29 - .L_28)
	.align		4
.L_28:
        /*0040*/ 	.word	index@(_ZN7cutlass13device_kernelINS_4gemm6kernel13GemmUniversalIN4cute5tupleIJiiiiEEENS1_10collective13CollectiveMmaINS1_35MainloopSm100TmaUmmaWarpSpecializedILi5ELi2ELi4ENS5_IJNS4_1CILi2EEENSA_ILi1EEESC_EEEEENS5_IJNSA_ILi128EEESF_NSA_ILi64EEEEEENS_6half_tENS5_IJSC_llEEESI_NS5_IJlSC_lEEENS4_8TiledMMAINS4_8MMA_AtomIJNS4_26SM100_MMA_F16BF16_2x1SM_SSISI_SI_fLi128ELi128ELNS4_4UMMA5MajorE1ELSP_0ELNSO_7ScaleInE0ELSQ_0EEEEEENS4_6LayoutINS5_IJSC_SC_SC_EEENS5_IJNSA_ILi0EEESV_SV_EEEEENS5_IJNS4_10UnderscoreESY_SY_EEEEENS4_18SM100_TMA_2SM_LOADENS4_14ComposedLayoutINS4_7SwizzleILi3ELi4ELi3EEENS4_18smem_ptr_flag_bitsILi16EEENST_INS5_IJSG_NSA_ILi8EEEEEENS5_IJSC_SG_EEEEEEEvNS4_8identityES11_NS12_IS14_S16_NST_INS5_IJS17_SG_EEENS5_IJSG_SC_EEEEEEEvS1C_EENS_8epilogue10collective18CollectiveEpilogueINS1I_23Sm100TmaWarpSpecializedILi4ELi2ELi16ELb1ELb0EEEJNS5_IJSG_SF_SG_EEENS5_IJNST_ISG_SC_EENST_INS5_IJNSA_ILi16EEESB_EEES19_EEEEESI_SK_SI_SK_NS1I_6fusion15FusionCallbacksIS1M_NS1T_17LinearCombinationISI_fSI_fLNS_15FloatRoundStyleE2EEES1N_S1S_JEEENS4_5SM1004TMEM4LOAD26SM100_TMEM_LOAD_32dp32b16xENS4_13SM90_TMA_LOADENS12_INS13_ILi1ELi4ELi3EEES16_NST_INS5_IJS17_S1P_EEENS5_IJS1P_SC_EEEEEEENS4_39AutoVectorizingCopyWithAssumedAlignmentILi128EEENS4_14SM90_TMA_STOREES28_S2A_S2A_EEEvvEEEEvNT_6ParamsE)
        /*0044*/ 	.word	0x00000000
.L_29:


//--------------------- .nv.compat                --------------------------
	.section	.nv.compat,"",@"SHT_CUDA_COMPAT_INFO"
	.align	4
        /*0000*/ 	.byte	0x02, 0x09, 0x01, 0x00, 0x02, 0x02, 0x02, 0x00, 0x02, 0x05, 0x05, 0x00, 0x03, 0x07, 0x01, 0x01
        /*0010*/ 	.byte	0x02, 0x03, 0x01, 0x00, 0x02, 0x06, 0x01, 0x00, 0x04, 0x0b, 0x08, 0x00, 0x09, 0x00, 0x00, 0x00
        /*0020*/ 	.byte	0x00, 0x00, 0x00, 0x00


//--------------------- .nv.info._ZN7cutlass13device_kernelINS_4gemm6kernel13GemmUniversalIN4cute5tupleIJiiiiEEENS1_10collective13CollectiveMmaINS1_35MainloopSm100TmaUmmaWarpSpecializedILi5ELi2ELi4ENS5_IJNS4_1CILi2EEENSA_ILi1EEESC_EEEEENS5_IJNSA_ILi128EEESF_NSA_ILi64EEEEEENS_6half_tENS5_IJSC_llEEESI_NS5_IJlSC_lEEENS4_8TiledMMAINS4_8MMA_AtomIJNS4_26SM100_MMA_F16BF16_2x1SM_SSISI_SI_fLi128ELi128ELNS4_4UMMA5MajorE1ELSP_0ELNSO_7ScaleInE0ELSQ_0EEEEEENS4_6LayoutINS5_IJSC_SC_SC_EEENS5_IJNSA_ILi0EEESV_SV_EEEEENS5_IJNS4_10UnderscoreESY_SY_EEEEENS4_18SM100_TMA_2SM_LOADENS4_14ComposedLayoutINS4_7SwizzleILi3ELi4ELi3EEENS4_18smem_ptr_flag_bitsILi16EEENST_INS5_IJSG_NSA_ILi8EEEEEENS5_IJSC_SG_EEEEEEEvNS4_8identityES11_NS12_IS14_S16_NST_INS5_IJS17_SG_EEENS5_IJSG_SC_EEEEEEEvS1C_EENS_8epilogue10collective18CollectiveEpilogueINS1I_23Sm100TmaWarpSpecializedILi4ELi2ELi16ELb1ELb0EEEJNS5_IJSG_SF_SG_EEENS5_IJNST_ISG_SC_EENST_INS5_IJNSA_ILi16EEESB_EEES19_EEEEESI_SK_SI_SK_NS1I_6fusion15FusionCallbacksIS1M_NS1T_17LinearCombinationISI_fSI_fLNS_15FloatRoundStyleE2EEES1N_S1S_JEEENS4_5SM1004TMEM4LOAD26SM100_TMEM_LOAD_32dp32b16xENS4_13SM90_TMA_LOADENS12_INS13_ILi1ELi4ELi3EEES16_NST_INS5_IJS17_S1P_EEENS5_IJS1P_SC_EEEEEEENS4_39AutoVectorizingCopyWithAssumedAlignmentILi128EEENS4_14SM90_TMA_STOREES28_S2A_S2A_EEEvvEEEEvNT_6ParamsE --------------------------
	.section	.nv.info._ZN7cutlass13device_kernelINS_4gemm6kernel13GemmUniversalIN4cute5tupleIJiiiiEEENS1_10collective13CollectiveMmaINS1_35MainloopSm100TmaUmmaWarpSpecializedILi5ELi2ELi4ENS5_IJNS4_1CILi2EEENSA_ILi1EEESC_EEEEENS5_IJNSA_ILi128EEESF_NSA_ILi64EEEEEENS_6half_tENS5_IJSC_llEEESI_NS5_IJlSC_lEEENS4_8TiledMMAINS4_8MMA_AtomIJNS4_26SM100_MMA_F16BF16_2x1SM_SSISI_SI_fLi128ELi128ELNS4_4UMMA5MajorE1ELSP_0ELNSO_7ScaleInE0ELSQ_0EEEEEENS4_6LayoutINS5_IJSC_SC_SC_EEENS5_IJNSA_ILi0EEESV_SV_EEEEENS5_IJNS4_10UnderscoreESY_SY_EEEEENS4_18SM100_TMA_2SM_LOADENS4_14ComposedLayoutINS4_7SwizzleILi3ELi4ELi3EEENS4_18smem_ptr_flag_bitsILi16EEENST_INS5_IJSG_NSA_ILi8EEEEEENS5_IJSC_SG_EEEEEEEvNS4_8identityES11_NS12_IS14_S16_NST_INS5_IJS17_SG_EEENS5_IJSG_SC_EEEEEEEvS1C_EENS_8epilogue10collective18CollectiveEpilogueINS1I_23Sm100TmaWarpSpecializedILi4ELi2ELi16ELb1ELb0EEEJNS5_IJSG_SF_SG_EEENS5_IJNST_ISG_SC_EENST_INS5_IJNSA_ILi16EEESB_EEES19_EEEEESI_SK_SI_SK_NS1I_6fusion15FusionCallbacksIS1M_NS1T_17LinearCombinationISI_fSI_fLNS_15FloatRoundStyleE2EEES1N_S1S_JEEENS4_5SM1004TMEM4LOAD26SM100_TMEM_LOAD_32dp32b16xENS4_13SM90_TMA_LOADENS12_INS13_ILi1ELi4ELi3EEES16_NST_INS5_IJS17_S1P_EEENS5_IJS1P_SC_EEEEEEENS4_39AutoVectorizingCopyWithAssumedAlignmentILi128EEENS4_14SM90_TMA_STOREES28_S2A_S2A_EEEvvEEEEvNT_6ParamsE,"",@"SHT_CUDA_INFO"
	.sectionflags	@""
	.align	4


	//----- nvinfo : EIATTR_CUDA_API_VERSION
	.align		4
        /*0000*/ 	.byte	0x04, 0x37
        /*0002*/ 	.short	(.L_31 - .L_30)
.L_30:
        /*0004*/ 	.word	0x00000082


	//----- nvinfo : EIATTR_KPARAM_INFO
	.align		4
.L_31:
        /*0008*/ 	.byte	0x04, 0x17
        /*000a*/ 	.short	(.L_33 - .L_32)
.L_32:
        /*000c*/ 	.word	0x00000000
        /*0010*/ 	.short	0x0000
        /*0012*/ 	.short	0x0000
        /*0014*/ 	.byte	0x00, 0xf0, 0x01, 0x20


	//----- nvinfo : EIATTR_AT_ENTRY_FRAGMENTS
	.align		4
.L_33:
        /*0018*/ 	.byte	0x04, 0x4f
        /*001a*/ 	.short	(.L_35 - .L_34)


	//   ....[0]....
.L_34:
        /*001c*/ 	.word	0x00000007


	//----- nvinfo : EIATTR_RESERVED_SMEM_USED
	.align		4
.L_35:
        /*0020*/ 	.byte	0x01, 0x41
	.zero		2


	//----- nvinfo : EIATTR_SPARSE_MMA_MASK
	.align		4
        /*0024*/ 	.byte	0x03, 0x50
        /*0026*/ 	.short	0x0000


	//----- nvinfo : EIATTR_TCGEN05_2CTA_USED
	.align		4
        /*0028*/ 	.byte	0x01, 0x52
	.zero		2


	//----- nvinfo : EIATTR_MAXREG_COUNT
	.align		4
        /*002c*/ 	.byte	0x03, 0x1b
        /*002e*/ 	.short	0x00ff


	//----- nvinfo : EIATTR_NUM_BARRIERS
	.align		4
        /*0030*/ 	.byte	0x02, 0x4c
        /*0032*/ 	.byte	0x07
	.zero		1


	//----- nvinfo : EIATTR_EXTERNS
	.align		4
        /*0034*/ 	.byte	0x04, 0x0f
        /*0036*/ 	.short	(.L_37 - .L_36)


	//   ....[0]....
	.align		4
.L_36:
        /*0038*/ 	.word	index@(__assertfail)


	//----- nvinfo : EIATTR_MERCURY_ISA_VERSION
	.align		4
.L_37:
        /*003c*/ 	.byte	0x03, 0x5f
        /*003e*/ 	.short	0x0101


	//----- nvinfo : EIATTR_INT_WARP_WIDE_INSTR_OFFSETS
	.align		4
        /*0040*/ 	.byte	0x04, 0x31
        /*0042*/ 	.short	(.L_39 - .L_38)


	//   ....[0]....
.L_38:
        /*0044*/ 	.word	0x00000d30


	//   ....[1]....
        /*0048*/ 	.word	0x00000dd0


	//   ....[2]....
        /*004c*/ 	.word	0x00002100


	//   ....[3]....
        /*0050*/ 	.word	0x00004060


	//   ....[4]....
        /*0054*/ 	.word	0x00004080


	//   ....[5]....
        /*0058*/ 	.word	0x000040b0


	//   ....[6]....
        /*005c*/ 	.word	0x000049f0


	//   ....[7]....
        /*0060*/ 	.word	0x00004a10


	//   ....[8]....
        /*0064*/ 	.word	0x00004b00


	//   ....[9]....
        /*0068*/ 	.word	0x00004bc0


	//   ....[10]....
        /*006c*/ 	.word	0x00004be0


	//   ....[11]....
        /*0070*/ 	.word	0x00004cd0


	//   ....[12]....
        /*0074*/ 	.word	0x00004da0


	//   ....[13]....
        /*0078*/ 	.word	0x00004dc0


	//   ....[14]....
        /*007c*/ 	.word	0x00004ef0


	//   ....[15]....
        /*0080*/ 	.word	0x00005070


	//   ....[16]....
        /*0084*/ 	.word	0x00005080


	//   ....[17]....
        /*0088*/ 	.word	0x00005210


	//----- nvinfo : EIATTR_COOP_GROUP_MASK_REGIDS
	.align		4
.L_39:
        /*008c*/ 	.byte	0x04, 0x29
        /*008e*/ 	.short	(.L_41 - .L_40)


	//   ....[0]....
.L_40:
        /*0090*/ 	.word	0xffffffff


	//   ....[1]....
        /*0094*/ 	.word	0xffffffff


	//   ....[2]....
        /*0098*/ 	.word	0xffffffff


	//   ....[3]....
        /*009c*/ 	.word	0xffffffff


	//   ....[4]....
        /*00a0*/ 	.word	0xffffffff


	//   ....[5]....
        /*00a4*/ 	.word	0xffffffff


	//   ....[6]....
        /*00a8*/ 	.word	0xffffffff


	//   ....[7]....
        /*00ac*/ 	.word	0xffffffff


	//   ....[8]....
        /*00b0*/ 	.word	0xffffffff


	//   ....[9]....
        /*00b4*/ 	.word	0xffffffff


	//   ....[10]....
        /*00b8*/ 	.word	0xffffffff


	//   ....[11]....
        /*00bc*/ 	.word	0xffffffff


	//   ....[12]....
        /*00c0*/ 	.word	0xffffffff


	//   ....[13]....
        /*00c4*/ 	.word	0xffffffff


	//----- nvinfo : EIATTR_COOP_GROUP_INSTR_OFFSETS
	.align		4
.L_41:
        /*00c8*/ 	.byte	0x04, 0x28
        /*00ca*/ 	.short	(.L_43 - .L_42)


	//   ....[0]....
.L_42:
        /*00cc*/ 	.word	0x000000c0


	//   ....[1]....
        /*00d0*/ 	.word	0x00000500


	//   ....[2]....
        /*00d4*/ 	.word	0x000006a0


	//   ....[3]....
        /*00d8*/ 	.word	0x00000830


	//   ....[4]....
        /*00dc*/ 	.word	0x00000920


	//   ....[5]....
        /*00e0*/ 	.word	0x00000a80


	//   ....[6]....
        /*00e4*/ 	.word	0x00000c10


	//   ....[7]....
        /*00e8*/ 	.word	0x00000e50


	//   ....[8]....
        /*00ec*/ 	.word	0x00001fe0


	//   ....[9]....
        /*00f0*/ 	.word	0x00002e50


	//   ....[10]....
        /*00f4*/ 	.word	0x00003320


	//   ....[11]....
        /*00f8*/ 	.word	0x00003350


	//   ....[12]....
        /*00fc*/ 	.word	0x00003f60


	//   ....[13]....
        /*0100*/ 	.word	0x00004170


	//----- nvinfo : EIATTR_VRC_CTA_INIT_COUNT
	.align		4
.L_43:
        /*0104*/ 	.byte	0x02, 0x4a
        /*0106*/ 	.byte	0x80
	.zero		1


	//----- nvinfo : EIATTR_SYSCALL_OFFSETS
	.align		4
        /*0108*/ 	.byte	0x04, 0x46
        /*010a*/ 	.short	(.L_45 - .L_44)


	//   ....[0]....
.L_44:
        /*010c*/ 	.word	0x00005cd0


	//   ....[1]....
        /*0110*/ 	.word	0x00005dc0


	//   ....[2]....
        /*0114*/ 	.word	0x00006500


	//   ....[3]....
        /*0118*/ 	.word	0x00006e20


	//   ....[4]....
        /*011c*/ 	.word	0x000076e0


	//   ....[5]....
        /*0120*/ 	.word	0x00007fa0


	//----- nvinfo : EIATTR_MBARRIER_INSTR_OFFSETS
	.align		4
.L_45:
        /*0124*/ 	.byte	0x04, 0x39
        /*0126*/ 	.short	(.L_47 - .L_46)


	//   ....[0]....
.L_46:
        /*0128*/ 	.word	0x000005f0
        /*012c*/ 	.word	0x000000ff
        /*0130*/ 	.word	0x00000000
        /*0134*/ 	.short	0x0100
        /*0136*/ 	.byte	0x08
	.zero		1


	//   ....[1]....
        /*0138*/ 	.word	0x00000600
        /*013c*/ 	.word	0x000000ff
        /*0140*/ 	.word	0x00000028
        /*0144*/ 	.short	0x0100
        /*0146*/ 	.byte	0x08
	.zero		1


	//   ....[2]....
        /*0148*/ 	.word	0x00000610
        /*014c*/ 	.word	0x000000ff
        /*0150*/ 	.word	0x00000008
        /*0154*/ 	.short	0x0100
        /*0156*/ 	.byte	0x08
	.zero		1


	//   ....[3]....
        /*0158*/ 	.word	0x00000620
        /*015c*/ 	.word	0x000000ff
        /*0160*/ 	.word	0x00000030
        /*0164*/ 	.short	0x0100
        /*0166*/ 	.byte	0x08
	.zero		1


	//   ....[4]....
        /*0168*/ 	.word	0x00000630
        /*016c*/ 	.word	0x000000ff
        /*0170*/ 	.word	0x00000010
        /*0174*/ 	.short	0x0100
        /*0176*/ 	.byte	0x08
	.zero		1


	//   ....[5]....
        /*0178*/ 	.word	0x00000640
        /*017c*/ 	.word	0x000000ff
        /*0180*/ 	.word	0x00000038
        /*0184*/ 	.short	0x0100
        /*0186*/ 	.byte	0x08
	.zero		1


	//   ....[6]....
        /*0188*/ 	.word	0x00000650
        /*018c*/ 	.word	0x000000ff
        /*0190*/ 	.word	0x00000018
        /*0194*/ 	.short	0x0100
        /*0196*/ 	.byte	0x08
	.zero		1


	//   ....[7]....
        /*0198*/ 	.word	0x00000660
        /*019c*/ 	.word	0x000000ff
        /*01a0*/ 	.word	0x00000040
        /*01a4*/ 	.short	0x0100
        /*01a6*/ 	.byte	0x08
	.zero		1


	//   ....[8]....
        /*01a8*/ 	.word	0x00000670
        /*01ac*/ 	.word	0x000000ff
        /*01b0*/ 	.word	0x00000020
        /*01b4*/ 	.short	0x0100
        /*01b6*/ 	.byte	0x08
	.zero		1


	//   ....[9]....
        /*01b8*/ 	.word	0x00000680
        /*01bc*/ 	.word	0x000000ff
        /*01c0*/ 	.word	0x00000048
        /*01c4*/ 	.short	0x0100
        /*01c6*/ 	.byte	0x08
	.zero		1


	//   ....[10]....
        /*01c8*/ 	.word	0x000007a0
        /*01cc*/ 	.word	0x000000ff
        /*01d0*/ 	.word	0x00000050
        /*01d4*/ 	.short	0x0100
        /*01d6*/ 	.byte	0x09
	.zero		1


	//   ....[11]....
        /*01d8*/ 	.word	0x000007b0
        /*01dc*/ 	.word	0x000000ff
        /*01e0*/ 	.word	0x00000070
        /*01e4*/ 	.short	0x0100
        /*01e6*/ 	.byte	0x09
	.zero		1


	//   ....[12]....
        /*01e8*/ 	.word	0x000007c0
        /*01ec*/ 	.word	0x000000ff
        /*01f0*/ 	.word	0x00000058
        /*01f4*/ 	.short	0x0100
        /*01f6*/ 	.byte	0x09
	.zero		1


	//   ....[13]....
        /*01f8*/ 	.word	0x000007d0
        /*01fc*/ 	.word	0x000000ff
        /*0200*/ 	.word	0x00000078
        /*0204*/ 	.short	0x0100
        /*0206*/ 	.byte	0x09
	.zero		1


	//   ....[14]....
        /*0208*/ 	.word	0x000007e0
        /*020c*/ 	.word	0x000000ff
        /*0210*/ 	.word	0x00000060
        /*0214*/ 	.short	0x0100
        /*0216*/ 	.byte	0x09
	.zero		1


	//   ....[15]....
        /*0218*/ 	.word	0x000007f0
        /*021c*/ 	.word	0x000000ff
        /*0220*/ 	.word	0x00000080
        /*0224*/ 	.short	0x0100
        /*0226*/ 	.byte	0x09
	.zero		1


	//   ....[16]....
        /*0228*/ 	.word	0x00000800
        /*022c*/ 	.word	0x000000ff
        /*0230*/ 	.word	0x00000068
        /*0234*/ 	.short	0x0100
        /*0236*/ 	.byte	0x09
	.zero		1


	//   ....[17]....
        /*0238*/ 	.word	0x00000810
        /*023c*/ 	.word	0x000000ff
        /*0240*/ 	.word	0x00000088
        /*0244*/ 	.short	0x0100
        /*0246*/ 	.byte	0x09
	.zero		1


	//   ....[18]....
        /*0248*/ 	.word	0x000008f0
        /*024c*/ 	.word	0x000000ff
        /*0250*/ 	.word	0x00000090
        /*0254*/ 	.short	0x0100
        /*0256*/ 	.byte	0x08
	.zero		1


	//   ....[19]....
        /*0258*/ 	.word	0x00000900
        /*025c*/ 	.word	0x000000ff
        /*0260*/ 	.word	0x00000098
        /*0264*/ 	.short	0x0100
        /*0266*/ 	.byte	0x08
	.zero		1


	//   ....[20]....
        /*0268*/ 	.word	0x00000a30
        /*026c*/ 	.word	0x000000ff
        /*0270*/ 	.word	0x000000a0
        /*0274*/ 	.short	0x0100
        /*0276*/ 	.byte	0x08
	.zero		1


	//   ....[21]....
        /*0278*/ 	.word	0x00000a40
        /*027c*/ 	.word	0x000000ff
        /*0280*/ 	.word	0x000000b0
        /*0284*/ 	.short	0x0100
        /*0286*/ 	.byte	0x08
	.zero		1


	//   ....[22]....
        /*0288*/ 	.word	0x00000a50
        /*028c*/ 	.word	0x000000ff
        /*0290*/ 	.word	0x000000a8
        /*0294*/ 	.short	0x0100
        /*0296*/ 	.byte	0x08
	.zero		1


	//   ....[23]....
        /*0298*/ 	.word	0x00000a60
        /*029c*/ 	.word	0x000000ff
        /*02a0*/ 	.word	0x000000b8
        /*02a4*/ 	.short	0x0100
        /*02a6*/ 	.byte	0x08
	.zero		1


	//   ....[24]....
        /*02a8*/ 	.word	0x00000b80
        /*02ac*/ 	.word	0x000000ff
        /*02b0*/ 	.word	0x000000c0
        /*02b4*/ 	.short	0x0100
        /*02b6*/ 	.byte	0x09
	.zero		1


	//   ....[25]....
        /*02b8*/ 	.word	0x00000b90
        /*02bc*/ 	.word	0x000000ff
        /*02c0*/ 	.word	0x000000e0
        /*02c4*/ 	.short	0x0100
        /*02c6*/ 	.byte	0x09
	.zero		1


	//   ....[26]....
        /*02c8*/ 	.word	0x00000ba0
        /*02cc*/ 	.word	0x000000ff
        /*02d0*/ 	.word	0x000000c8
        /*02d4*/ 	.short	0x0100
        /*02d6*/ 	.byte	0x09
	.zero		1


	//   ....[27]....
        /*02d8*/ 	.word	0x00000bb0
        /*02dc*/ 	.word	0x000000ff
        /*02e0*/ 	.word	0x000000e8
        /*02e4*/ 	.short	0x0100
        /*02e6*/ 	.byte	0x09
	.zero		1


	//   ....[28]....
        /*02e8*/ 	.word	0x00000bc0
        /*02ec*/ 	.word	0x000000ff
        /*02f0*/ 	.word	0x000000d0
        /*02f4*/ 	.short	0x0100
        /*02f6*/ 	.byte	0x09
	.zero		1


	//   ....[29]....
        /*02f8*/ 	.word	0x00000bd0
        /*02fc*/ 	.word	0x000000ff
        /*0300*/ 	.word	0x000000f0
        /*0304*/ 	.short	0x0100
        /*0306*/ 	.byte	0x09
	.zero		1


	//   ....[30]....
        /*0308*/ 	.word	0x00000be0
        /*030c*/ 	.word	0x000000ff
        /*0310*/ 	.word	0x000000d8
        /*0314*/ 	.short	0x0100
        /*0316*/ 	.byte	0x09
	.zero		1


	//   ....[31]....
        /*0318*/ 	.word	0x00000bf0
        /*031c*/ 	.word	0x000000ff
        /*0320*/ 	.word	0x000000f8
        /*0324*/ 	.short	0x0100
        /*0326*/ 	.byte	0x09
	.zero		1


	//   ....[32]....
        /*0328*/ 	.word	0x00000ce0
        /*032c*/ 	.word	0x000000ff
        /*0330*/ 	.word	0x00000100
        /*0334*/ 	.short	0x0100
        /*0336*/ 	.byte	0x08
	.zero		1


	//   ....[33]....
        /*0338*/ 	.word	0x00000cf0
        /*033c*/ 	.word	0x000000ff
        /*0340*/ 	.word	0x00000110
        /*0344*/ 	.short	0x0100
        /*0346*/ 	.byte	0x08
	.zero		1


	//   ....[34]....
        /*0348*/ 	.word	0x00000d00
        /*034c*/ 	.word	0x000000ff
        /*0350*/ 	.word	0x00000108
        /*0354*/ 	.short	0x0100
        /*0356*/ 	.byte	0x08
	.zero		1


	//   ....[35]....
        /*0358*/ 	.word	0x00000d10
        /*035c*/ 	.word	0x000000ff
        /*0360*/ 	.word	0x00000118
        /*0364*/ 	.short	0x0100
        /*0366*/ 	.byte	0x08
	.zero		1


	//   ....[36]....
        /*0368*/ 	.word	0x00000e00
        /*036c*/ 	.word	0x000000ff
        /*0370*/ 	.word	0x00000120
        /*0374*/ 	.short	0x0100
        /*0376*/ 	.byte	0x07
	.zero		1


	//   ....[37]....
        /*0378*/ 	.word	0x00001810
        /*037c*/ 	.word	0x00000003
        /*0380*/ 	.word	0x00000110
        /*0384*/ 	.short	0x010a
        /*0386*/ 	.byte	0xff
	.zero		1


	//   ....[38]....
        /*0388*/ 	.word	0x00001840
        /*038c*/ 	.word	0x00000003
        /*0390*/ 	.word	0x00000100
        /*0394*/ 	.short	0x0101
        /*0396*/ 	.byte	0xff
	.zero		1


	//   ....[39]....
        /*0398*/ 	.word	0x00001940
        /*039c*/ 	.word	0x000000ff
        /*03a0*/ 	.word	0x00000028
        /*03a4*/ 	.short	0x010a
        /*03a6*/ 	.byte	0x08
	.zero		1


	//   ....[40]....
        /*03a8*/ 	.word	0x00001a00
        /*03ac*/ 	.word	0x000000ff
        /*03b0*/ 	.word	0x00000028
        /*03b4*/ 	.short	0x010a
        /*03b6*/ 	.byte	0x21
	.zero		1


	//   ....[41]....
        /*03b8*/ 	.word	0x00001bc0
        /*03bc*/ 	.word	0x000000ff
        /*03c0*/ 	.word	0x00000028
        /*03c4*/ 	.short	0x010a
        /*03c6*/ 	.byte	0x08
	.zero		1


	//   ....[42]....
        /*03c8*/ 	.word	0x00001ca0
        /*03cc*/ 	.word	0x000000ff
        /*03d0*/ 	.word	0x00000098
        /*03d4*/ 	.short	0x0101
        /*03d6*/ 	.byte	0x06
	.zero		1


	//   ....[43]....
        /*03d8*/ 	.word	0x00001cc0
        /*03dc*/ 	.word	0x000000ff
        /*03e0*/ 	.word	0x00000028
        /*03e4*/ 	.short	0x010a
        /*03e6*/ 	.byte	0x08
	.zero		1


	//   ....[44]....
        /*03e8*/ 	.word	0x00001d40
        /*03ec*/ 	.word	0x000000ff
        /*03f0*/ 	.word	0x00000028
        /*03f4*/ 	.short	0x010a
        /*03f6*/ 	.byte	0x11
	.zero		1


	//   ....[45]....
        /*03f8*/ 	.word	0x00001ed0
        /*03fc*/ 	.word	0x000000ff
        /*0400*/ 	.word	0x00000028
        /*0404*/ 	.short	0x010a
        /*0406*/ 	.byte	0x08
	.zero		1


	//   ....[46]....
        /*0408*/ 	.word	0x00002010
        /*040c*/ 	.word	0x00000002
        /*0410*/ 	.word	0x000000a0
        /*0414*/ 	.short	0x010a
        /*0416*/ 	.byte	0xff
	.zero		1


	//   ....[47]....
        /*0418*/ 	.word	0x000020d0
        /*041c*/ 	.word	0x00000002
        /*0420*/ 	.word	0x00000000
        /*0424*/ 	.short	0x0101
        /*0426*/ 	.byte	0xff
	.zero		1


	//   ....[48]....
        /*0428*/ 	.word	0x00002630
        /*042c*/ 	.word	0x000000ff
        /*0430*/ 	.word	0x00000000
        /*0434*/ 	.short	0x010a
        /*0436*/ 	.byte	0x04
	.zero		1


	//   ....[49]....
        /*0438*/ 	.word	0x000026c0
        /*043c*/ 	.word	0x000000ff
        /*0440*/ 	.word	0x00000000
        /*0444*/ 	.short	0x010a
        /*0446*/ 	.byte	0x04
	.zero		1


	//   ....[50]....
        /*0448*/ 	.word	0x00002750
        /*044c*/ 	.word	0x000000ff
        /*0450*/ 	.word	0x00000000
        /*0454*/ 	.short	0x010a
        /*0456*/ 	.byte	0x04
	.zero		1


	//   ....[51]....
        /*0458*/ 	.word	0x000027e0
        /*045c*/ 	.word	0x000000ff
        /*0460*/ 	.word	0x00000000
        /*0464*/ 	.short	0x010a
        /*0466*/ 	.byte	0x04
	.zero		1


	//   ....[52]....
        /*0468*/ 	.word	0x00002880
        /*046c*/ 	.word	0x00000000
        /*0470*/ 	.word	0x00000000
        /*0474*/ 	.short	0x010a
        /*0476*/ 	.byte	0xff
	.zero		1


	//   ....[53]....
        /*0478*/ 	.word	0x000029b0
        /*047c*/ 	.word	0x00000000
        /*0480*/ 	.word	0x00000100
        /*0484*/ 	.short	0x010a
        /*0486*/ 	.byte	0xff
	.zero		1


	//   ....[54]....
        /*0488*/ 	.word	0x00002a20
        /*048c*/ 	.word	0x00000004
        /*0490*/ 	.word	0x00000000
        /*0494*/ 	.short	0x0101
        /*0496*/ 	.byte	0xff
	.zero		1


	//   ....[55]....
        /*0498*/ 	.word	0x00002a40
        /*049c*/ 	.word	0x000000ff
        /*04a0*/ 	.word	0x000000b0
        /*04a4*/ 	.short	0x010a
        /*04a6*/ 	.byte	0x05
	.zero		1


	//   ....[56]....
        /*04a8*/ 	.word	0x00002b60
        /*04ac*/ 	.word	0x00000000
        /*04b0*/ 	.word	0x000000a0
        /*04b4*/ 	.short	0x010a
        /*04b6*/ 	.byte	0xff
	.zero		1


	//   ....[57]....
        /*04b8*/ 	.word	0x00002c60
        /*04bc*/ 	.word	0x00000000
        /*04c0*/ 	.word	0x00000000
        /*04c4*/ 	.short	0x0101
        /*04c6*/ 	.byte	0xff
	.zero		1


	//   ....[58]....
        /*04c8*/ 	.word	0x00002cf0
        /*04cc*/ 	.word	0x000000ff
        /*04d0*/ 	.word	0x000000b0
        /*04d4*/ 	.short	0x0106
        /*04d6*/ 	.byte	0x05
	.zero		1


	//   ....[59]....
        /*04d8*/ 	.word	0x00002d10
        /*04dc*/ 	.word	0x000000ff
        /*04e0*/ 	.word	0x000000b0
        /*04e4*/ 	.short	0x010a
        /*04e6*/ 	.byte	0x05
	.zero		1


	//   ....[60]....
        /*04e8*/ 	.word	0x00002da0
        /*04ec*/ 	.word	0x000000ff
        /*04f0*/ 	.word	0x000000b0
        /*04f4*/ 	.short	0x0106
        /*04f6*/ 	.byte	0x04
	.zero		1


	//   ....[61]....
        /*04f8*/ 	.word	0x00002de0
        /*04fc*/ 	.word	0x00000000
        /*0500*/ 	.word	0x000000b0
        /*0504*/ 	.short	0x010a
        /*0506*/ 	.byte	0xff
	.zero		1


	//   ....[62]....
        /*0508*/ 	.word	0x00003020
        /*050c*/ 	.word	0x000000ff
        /*0510*/ 	.word	0x00000008
        /*0514*/ 	.short	0x010a
        /*0516*/ 	.byte	0x06
	.zero		1


	//   ....[63]....
        /*0518*/ 	.word	0x00003040
        /*051c*/ 	.word	0x000000ff
        /*0520*/ 	.word	0x00000008
        /*0524*/ 	.short	0x010a
        /*0526*/ 	.byte	0x06
	.zero		1


	//   ....[64]....
        /*0528*/ 	.word	0x000031d0
        /*052c*/ 	.word	0x000000ff
        /*0530*/ 	.word	0x00000008
        /*0534*/ 	.short	0x010a
        /*0536*/ 	.byte	0x06
	.zero		1


	//   ....[65]....
        /*0538*/ 	.word	0x000031f0
        /*053c*/ 	.word	0x000000ff
        /*0540*/ 	.word	0x00000008
        /*0544*/ 	.short	0x010a
        /*0546*/ 	.byte	0x06
	.zero		1


	//   ....[66]....
        /*0548*/ 	.word	0x000032b0
        /*054c*/ 	.word	0x000000ff
        /*0550*/ 	.word	0x00000000
        /*0554*/ 	.short	0x0101
        /*0556*/ 	.byte	0x07
	.zero		1


	//   ....[67]....
        /*0558*/ 	.word	0x000035e0
        /*055c*/ 	.word	0x00000000
        /*0560*/ 	.word	0x000000a0
        /*0564*/ 	.short	0x010a
        /*0566*/ 	.byte	0xff
	.zero		1


	//   ....[68]....
        /*0568*/ 	.word	0x000036a0
        /*056c*/ 	.word	0x00000000
        /*0570*/ 	.word	0x00000000
        /*0574*/ 	.short	0x0101
        /*0576*/ 	.byte	0xff
	.zero		1


	//   ....[69]....
        /*0578*/ 	.word	0x00003760
        /*057c*/ 	.word	0x000000ff
        /*0580*/ 	.word	0x00000000
        /*0584*/ 	.short	0x010a
        /*0586*/ 	.byte	0x08
	.zero		1


	//   ....[70]....
        /*0588*/ 	.word	0x00003770
        /*058c*/ 	.word	0x000000ff
        /*0590*/ 	.word	0x000000e0
        /*0594*/ 	.short	0x010a
        /*0596*/ 	.byte	0x09
	.zero		1


	//   ....[71]....
        /*0598*/ 	.word	0x00003820
        /*059c*/ 	.word	0x000000ff
        /*05a0*/ 	.word	0x00000000
        /*05a4*/ 	.short	0x010a
        /*05a6*/ 	.byte	0x08
	.zero		1


	//   ....[72]....
        /*05a8*/ 	.word	0x00003950
        /*05ac*/ 	.word	0x000000ff
        /*05b0*/ 	.word	0x00000000
        /*05b4*/ 	.short	0x010a
        /*05b6*/ 	.byte	0x1e
	.zero		1


	//   ....[73]....
        /*05b8*/ 	.word	0x00003c50
        /*05bc*/ 	.word	0x000000ff
        /*05c0*/ 	.word	0x00000000
        /*05c4*/ 	.short	0x010a
        /*05c6*/ 	.byte	0x08
	.zero		1


	//   ....[74]....
        /*05c8*/ 	.word	0x00003ce0
        /*05cc*/ 	.word	0x000000ff
        /*05d0*/ 	.word	0x00000000
        /*05d4*/ 	.short	0x010a
        /*05d6*/ 	.byte	0x08
	.zero		1


	//   ....[75]....
        /*05d8*/ 	.word	0x00003d70
        /*05dc*/ 	.word	0x000000ff
        /*05e0*/ 	.word	0x00000000
        /*05e4*/ 	.short	0x010a
        /*05e6*/ 	.byte	0x08
	.zero		1


	//   ....[76]....
        /*05e8*/ 	.word	0x00003e10
        /*05ec*/ 	.word	0x00000000
        /*05f0*/ 	.word	0x00000000
        /*05f4*/ 	.short	0x010a
        /*05f6*/ 	.byte	0xff
	.zero		1


	//   ....[77]....
        /*05f8*/ 	.word	0x00003e50
        /*05fc*/ 	.word	0x00000000
        /*0600*/ 	.word	0x00000000
        /*0604*/ 	.short	0x010a
        /*0606*/ 	.byte	0xff
	.zero		1


	//   ....[78]....
        /*0608*/ 	.word	0x00003ec0
        /*060c*/ 	.word	0x000000ff
        /*0610*/ 	.word	0x00000000
        /*0614*/ 	.short	0x0101
        /*0616*/ 	.byte	0x05
	.zero		1


	//   ....[79]....
        /*0618*/ 	.word	0x00003f00
        /*061c*/ 	.word	0x000000ff
        /*0620*/ 	.word	0x00000120
        /*0624*/ 	.short	0x010a
        /*0626*/ 	.byte	0x07
	.zero		1


	//   ....[80]....
        /*0628*/ 	.word	0x00003f50
        /*062c*/ 	.word	0x000000ff
        /*0630*/ 	.word	0x00000000
        /*0634*/ 	.short	0x0101
        /*0636*/ 	.byte	0x05
	.zero		1


	//   ....[81]....
        /*0638*/ 	.word	0x000043a0
        /*063c*/ 	.word	0x00000000
        /*0640*/ 	.word	0x000000a0
        /*0644*/ 	.short	0x010a
        /*0646*/ 	.byte	0xff
	.zero		1


	//   ....[82]....
        /*0648*/ 	.word	0x00004460
        /*064c*/ 	.word	0x00000000
        /*0650*/ 	.word	0x00000000
        /*0654*/ 	.short	0x0101
        /*0656*/ 	.byte	0xff
	.zero		1


	//   ....[83]....
        /*0658*/ 	.word	0x00004780
        /*065c*/ 	.word	0x000000ff
        /*0660*/ 	.word	0x00000098
        /*0664*/ 	.short	0x010a
        /*0666*/ 	.byte	0x07
	.zero		1


	//   ....[84]....
        /*0668*/ 	.word	0x00004970
        /*066c*/ 	.word	0x000000ff
        /*0670*/ 	.word	0x00000070
        /*0674*/ 	.short	0x010a
        /*0676*/ 	.byte	0x07
	.zero		1


	//   ....[85]....
        /*0678*/ 	.word	0x00004b60
        /*067c*/ 	.word	0x000000ff
        /*0680*/ 	.word	0x00000050
        /*0684*/ 	.short	0x010b
        /*0686*/ 	.byte	0x07
	.zero		1


	//   ....[86]....
        /*0688*/ 	.word	0x00004b70
        /*068c*/ 	.word	0x000000ff
        /*0690*/ 	.word	0x00000000
        /*0694*/ 	.short	0x0101
        /*0696*/ 	.byte	0x0e
	.zero		1


	//   ....[87]....
        /*0698*/ 	.word	0x00004b90
        /*069c*/ 	.word	0x000000ff
        /*06a0*/ 	.word	0x00000078
        /*06a4*/ 	.short	0x010a
        /*06a6*/ 	.byte	0x07
	.zero		1


	//   ....[88]....
        /*06a8*/ 	.word	0x00004d40
        /*06ac*/ 	.word	0x000000ff
        /*06b0*/ 	.word	0x00000058
        /*06b4*/ 	.short	0x010b
        /*06b6*/ 	.byte	0x07
	.zero		1


	//   ....[89]....
        /*06b8*/ 	.word	0x00004d50
        /*06bc*/ 	.word	0x000000ff
        /*06c0*/ 	.word	0x00000000
        /*06c4*/ 	.short	0x0101
        /*06c6*/ 	.byte	0x0e
	.zero		1


	//   ....[90]....
        /*06c8*/ 	.word	0x00004d60
        /*06cc*/ 	.word	0x000000ff
        /*06d0*/ 	.word	0x00000080
        /*06d4*/ 	.short	0x010a
        /*06d6*/ 	.byte	0x07
	.zero		1


	//   ....[91]....
        /*06d8*/ 	.word	0x00004f90
        /*06dc*/ 	.word	0x000000ff
        /*06e0*/ 	.word	0x00000060
        /*06e4*/ 	.short	0x010b
        /*06e6*/ 	.byte	0x07
	.zero		1


	//   ....[92]....
        /*06e8*/ 	.word	0x00005000
        /*06ec*/ 	.word	0x000000ff
        /*06f0*/ 	.word	0x00000000
        /*06f4*/ 	.short	0x0101
        /*06f6*/ 	.byte	0x0e
	.zero		1


	//   ....[93]....
        /*06f8*/ 	.word	0x00005040
        /*06fc*/ 	.word	0x000000ff
        /*0700*/ 	.word	0x00000088
        /*0704*/ 	.short	0x010a
        /*0706*/ 	.byte	0x07
	.zero		1


	//   ....[94]....
        /*0708*/ 	.word	0x00005270
        /*070c*/ 	.word	0x000000ff
        /*0710*/ 	.word	0x00000068
        /*0714*/ 	.short	0x010b
        /*0716*/ 	.byte	0x07
	.zero		1


	//   ....[95]....
        /*0718*/ 	.word	0x00005290
        /*071c*/ 	.word	0x000000ff
        /*0720*/ 	.word	0x00000000
        /*0724*/ 	.short	0x0101
        /*0726*/ 	.byte	0x0d
	.zero		1


	//   ....[96]....
        /*0728*/ 	.word	0x000052c0
        /*072c*/ 	.word	0x000000ff
        /*0730*/ 	.word	0x00000070
        /*0734*/ 	.short	0x010a
        /*0736*/ 	.byte	0x07
	.zero		1


	//   ....[97]....
        /*0738*/ 	.word	0x000052e0
        /*073c*/ 	.word	0x000000ff
        /*0740*/ 	.word	0x00000078
        /*0744*/ 	.short	0x010a
        /*0746*/ 	.byte	0x07
	.zero		1


	//   ....[98]....
        /*0748*/ 	.word	0x00005300
        /*074c*/ 	.word	0x000000ff
        /*0750*/ 	.word	0x00000080
        /*0754*/ 	.short	0x010a
        /*0756*/ 	.byte	0x07
	.zero		1


	//   ....[99]....
        /*0758*/ 	.word	0x00005340
        /*075c*/ 	.word	0x00000000
        /*0760*/ 	.word	0x00000088
        /*0764*/ 	.short	0x010a
        /*0766*/ 	.byte	0xff
	.zero		1


	//   ....[100]....
        /*0768*/ 	.word	0x00005690
        /*076c*/ 	.word	0x00000000
        /*0770*/ 	.word	0x000000a0
        /*0774*/ 	.short	0x010a
        /*0776*/ 	.byte	0xff
	.zero		1


	//   ....[101]....
        /*0778*/ 	.word	0x000057a0
        /*077c*/ 	.word	0x00000000
        /*0780*/ 	.word	0x00000000
        /*0784*/ 	.short	0x0101
        /*0786*/ 	.byte	0xff
	.zero		1


	//   ....[102]....
        /*0788*/ 	.word	0x000061c0
        /*078c*/ 	.word	0x000000ff
        /*0790*/ 	.word	0x00000050
        /*0794*/ 	.short	0x010a
        /*0796*/ 	.byte	0x30
	.zero		1


	//   ....[103]....
        /*0798*/ 	.word	0x00006200
        /*079c*/ 	.word	0x0000004a
        /*07a0*/ 	.word	0x000000c0
        /*07a4*/ 	.short	0x010a
        /*07a6*/ 	.byte	0xff
	.zero		1


	//   ....[104]....
        /*07a8*/ 	.word	0x00006310
        /*07ac*/ 	.word	0x000000ff
        /*07b0*/ 	.word	0x00000050
        /*07b4*/ 	.short	0x010a
        /*07b6*/ 	.byte	0x30
	.zero		1


	//   ....[105]....
        /*07b8*/ 	.word	0x000063e0
        /*07bc*/ 	.word	0x0000004a
        /*07c0*/ 	.word	0x000000c0
        /*07c4*/ 	.short	0x010a
        /*07c6*/ 	.byte	0xff
	.zero		1


	//   ....[106]....
        /*07c8*/ 	.word	0x00006b90
        /*07cc*/ 	.word	0x00000000
        /*07d0*/ 	.word	0x00000000
        /*07d4*/ 	.short	0x0101
        /*07d6*/ 	.byte	0xff
	.zero		1


	//   ....[107]....
        /*07d8*/ 	.word	0x00006ba0
        /*07dc*/ 	.word	0x00000003
        /*07e0*/ 	.word	0x00000050
        /*07e4*/ 	.short	0x010a
        /*07e6*/ 	.byte	0xff
	.zero		1


	//   ....[108]....
        /*07e8*/ 	.word	0x00006c60
        /*07ec*/ 	.word	0x00000003
        /*07f0*/ 	.word	0x00000050
        /*07f4*/ 	.short	0x010a
        /*07f6*/ 	.byte	0xff
	.zero		1


	//   ....[109]....
        /*07f8*/ 	.word	0x00007450
        /*07fc*/ 	.word	0x00000052
        /*0800*/ 	.word	0x00000000
        /*0804*/ 	.short	0x0101
        /*0806*/ 	.byte	0xff
	.zero		1


	//   ....[110]....
        /*0808*/ 	.word	0x00007470
        /*080c*/ 	.word	0x00000053
        /*0810*/ 	.word	0x00000050
        /*0814*/ 	.short	0x010a
        /*0816*/ 	.byte	0xff
	.zero		1


	//   ....[111]....
        /*0818*/ 	.word	0x00007520
        /*081c*/ 	.word	0x00000053
        /*0820*/ 	.word	0x00000050
        /*0824*/ 	.short	0x010a
        /*0826*/ 	.byte	0xff
	.zero		1


	//   ....[112]....
        /*0828*/ 	.word	0x00007d10
        /*082c*/ 	.word	0x00000052
        /*0830*/ 	.word	0x00000000
        /*0834*/ 	.short	0x0101
        /*0836*/ 	.byte	0xff
	.zero		1


	//   ....[113]....
        /*0838*/ 	.word	0x00007d30
        /*083c*/ 	.word	0x00000058
        /*0840*/ 	.word	0x00000050
        /*0844*/ 	.short	0x010a
        /*0846*/ 	.byte	0xff
	.zero		1


	//   ....[114]....
        /*0848*/ 	.word	0x00007de0
        /*084c*/ 	.word	0x00000058
        /*0850*/ 	.word	0x00000050
        /*0854*/ 	.short	0x010a
        /*0856*/ 	.byte	0xff
	.zero		1


	//   ....[115]....
        /*0858*/ 	.word	0x00008090
        /*085c*/ 	.word	0x0000004a
        /*0860*/ 	.word	0x00000000
        /*0864*/ 	.short	0x0101
        /*0866*/ 	.byte	0xff
	.zero		1


	//   ....[116]....
        /*0868*/ 	.word	0x00008620
        /*086c*/ 	.word	0x00000002
        /*0870*/ 	.word	0x00000000
        /*0874*/ 	.short	0x0101
        /*0876*/ 	.byte	0xff
	.zero		1


	//   ....[117]....
        /*0878*/ 	.word	0x00008890
        /*087c*/ 	.word	0x000000ff
        /*0880*/ 	.word	0x00000000
        /*0884*/ 	.short	0x0101
        /*0886*/ 	.byte	0x04
	.zero		1


	//   ....[118]....
        /*0888*/ 	.word	0x000088b0
        /*088c*/ 	.word	0x00000003
        /*0890*/ 	.word	0x00000110
        /*0894*/ 	.short	0x010a
        /*0896*/ 	.byte	0xff
	.zero		1


	//   ....[119]....
        /*0898*/ 	.word	0x00008910
        /*089c*/ 	.word	0x00000002
        /*08a0*/ 	.word	0x00000028
        /*08a4*/ 	.short	0x010a
        /*08a6*/ 	.byte	0xff
	.zero		1


	//   ....[120]....
        /*08a8*/ 	.word	0x00008970
        /*08ac*/ 	.word	0x00000002
        /*08b0*/ 	.word	0x00000028
        /*08b4*/ 	.short	0x010a
        /*08b6*/ 	.byte	0xff
	.zero		1


	//   ....[121]....
        /*08b8*/ 	.word	0x000089c0
        /*08bc*/ 	.word	0x00000002
        /*08c0*/ 	.word	0x000000a0
        /*08c4*/ 	.short	0x010a
        /*08c6*/ 	.byte	0xff
	.zero		1


	//   ....[122]....
        /*08c8*/ 	.word	0x00008a20
        /*08cc*/ 	.word	0x00000000
        /*08d0*/ 	.word	0x00000000
        /*08d4*/ 	.short	0x010a
        /*08d6*/ 	.byte	0xff
	.zero		1


	//   ....[123]....
        /*08d8*/ 	.word	0x00008a80
        /*08dc*/ 	.word	0x00000000
        /*08e0*/ 	.word	0x00000000
        /*08e4*/ 	.short	0x010a
        /*08e6*/ 	.byte	0xff
	.zero		1


	//   ....[124]....
        /*08e8*/ 	.word	0x00008ae0
        /*08ec*/ 	.word	0x00000000
        /*08f0*/ 	.word	0x00000000
        /*08f4*/ 	.short	0x010a
        /*08f6*/ 	.byte	0xff
	.zero		1


	//   ....[125]....
        /*08f8*/ 	.word	0x00008b40
        /*08fc*/ 	.word	0x00000000
        /*0900*/ 	.word	0x00000000
        /*0904*/ 	.short	0x010a
        /*0906*/ 	.byte	0xff
	.zero		1


	//   ....[126]....
        /*0908*/ 	.word	0x00008b90
        /*090c*/ 	.word	0x00000000
        /*0910*/ 	.word	0x00000100
        /*0914*/ 	.short	0x010a
        /*0916*/ 	.byte	0xff
	.zero		1


	//   ....[127]....
        /*0918*/ 	.word	0x00008bf0
        /*091c*/ 	.word	0x00000000
        /*0920*/ 	.word	0x000000b0
        /*0924*/ 	.short	0x010a
        /*0926*/ 	.byte	0xff
	.zero		1


	//   ....[128]....
        /*0928*/ 	.word	0x00008c40
        /*092c*/ 	.word	0x00000000
        /*0930*/ 	.word	0x000000a0
        /*0934*/ 	.short	0x010a
        /*0936*/ 	.byte	0xff
	.zero		1


	//   ....[129]....
        /*0938*/ 	.word	0x00008ca0
        /*093c*/ 	.word	0x00000000
        /*0940*/ 	.word	0x000000b0
        /*0944*/ 	.short	0x010a
        /*0946*/ 	.byte	0xff
	.zero		1


	//   ....[130]....
        /*0948*/ 	.word	0x00008d00
        /*094c*/ 	.word	0x00000004
        /*0950*/ 	.word	0x00000008
        /*0954*/ 	.short	0x010a
        /*0956*/ 	.byte	0xff
	.zero		1


	//   ....[131]....
        /*0958*/ 	.word	0x00008de0
        /*095c*/ 	.word	0x00000002
        /*0960*/ 	.word	0x00000008
        /*0964*/ 	.short	0x010a
        /*0966*/ 	.byte	0xff
	.zero		1


	//   ....[132]....
        /*0968*/ 	.word	0x00008e30
        /*096c*/ 	.word	0x00000000
        /*0970*/ 	.word	0x000000a0
        /*0974*/ 	.short	0x010a
        /*0976*/ 	.byte	0xff
	.zero		1


	//   ....[133]....
        /*0978*/ 	.word	0x00008e90
        /*097c*/ 	.word	0x00000000
        /*0980*/ 	.word	0x000000e0
        /*0984*/ 	.short	0x010a
        /*0986*/ 	.byte	0xff
	.zero		1


	//   ....[134]....
        /*0988*/ 	.word	0x00008ef0
        /*098c*/ 	.word	0x00000000
        /*0990*/ 	.word	0x00000000
        /*0994*/ 	.short	0x010a
        /*0996*/ 	.byte	0xff
	.zero		1


	//   ....[135]....
        /*0998*/ 	.word	0x00008f50
        /*099c*/ 	.word	0x00000000
        /*09a0*/ 	.word	0x00000000
        /*09a4*/ 	.short	0x010a
        /*09a6*/ 	.byte	0xff
	.zero		1


	//   ....[136]....
        /*09a8*/ 	.word	0x00008fb0
        /*09ac*/ 	.word	0x00000000
        /*09b0*/ 	.word	0x00000000
        /*09b4*/ 	.short	0x010a
        /*09b6*/ 	.byte	0xff
	.zero		1


	//   ....[137]....
        /*09b8*/ 	.word	0x00009010
        /*09bc*/ 	.word	0x00000000
        /*09c0*/ 	.word	0x00000000
        /*09c4*/ 	.short	0x010a
        /*09c6*/ 	.byte	0xff
	.zero		1


	//   ....[138]....
        /*09c8*/ 	.word	0x00009070
        /*09cc*/ 	.word	0x00000000
        /*09d0*/ 	.word	0x00000120
        /*09d4*/ 	.short	0x010a
        /*09d6*/ 	.byte	0xff
	.zero		1


	//   ....[139]....
        /*09d8*/ 	.word	0x000090c0
        /*09dc*/ 	.word	0x00000000
        /*09e0*/ 	.word	0x000000a0
        /*09e4*/ 	.short	0x010a
        /*09e6*/ 	.byte	0xff
	.zero		1


	//   ....[140]....
        /*09e8*/ 	.word	0x00009120
        /*09ec*/ 	.word	0x00000000
        /*09f0*/ 	.word	0x00000098
        /*09f4*/ 	.short	0x010a
        /*09f6*/ 	.byte	0xff
	.zero		1


	//   ....[141]....
        /*09f8*/ 	.word	0x00009180
        /*09fc*/ 	.word	0x00000003
        /*0a00*/ 	.word	0x00000070
        /*0a04*/ 	.short	0x010a
        /*0a06*/ 	.byte	0xff
	.zero		1


	//   ....[142]....
        /*0a08*/ 	.word	0x000091e0
        /*0a0c*/ 	.word	0x00000003
        /*0a10*/ 	.word	0x00000078
        /*0a14*/ 	.short	0x010a
        /*0a16*/ 	.byte	0xff
	.zero		1


	//   ....[143]....
        /*0a18*/ 	.word	0x00009240
        /*0a1c*/ 	.word	0x00000003
        /*0a20*/ 	.word	0x00000080
        /*0a24*/ 	.short	0x010a
        /*0a26*/ 	.byte	0xff
	.zero		1


	//   ....[144]....
        /*0a28*/ 	.word	0x000092a0
        /*0a2c*/ 	.word	0x00000003
        /*0a30*/ 	.word	0x00000088
        /*0a34*/ 	.short	0x010a
        /*0a36*/ 	.byte	0xff
	.zero		1


	//   ....[145]....
        /*0a38*/ 	.word	0x00009300
        /*0a3c*/ 	.word	0x00000000
        /*0a40*/ 	.word	0x00000070
        /*0a44*/ 	.short	0x010a
        /*0a46*/ 	.byte	0xff
	.zero		1


	//   ....[146]....
        /*0a48*/ 	.word	0x00009360
        /*0a4c*/ 	.word	0x00000000
        /*0a50*/ 	.word	0x00000078
        /*0a54*/ 	.short	0x010a
        /*0a56*/ 	.byte	0xff
	.zero		1


	//   ....[147]....
        /*0a58*/ 	.word	0x000093c0
        /*0a5c*/ 	.word	0x00000000
        /*0a60*/ 	.word	0x00000080
        /*0a64*/ 	.short	0x010a
        /*0a66*/ 	.byte	0xff
	.zero		1


	//   ....[148]....
        /*0a68*/ 	.word	0x00009410
        /*0a6c*/ 	.word	0x00000000
        /*0a70*/ 	.word	0x000000a0
        /*0a74*/ 	.short	0x010a
        /*0a76*/ 	.byte	0xff
	.zero		1


	//   ....[149]....
        /*0a78*/ 	.word	0x00009470
        /*0a7c*/ 	.word	0x00000000
        /*0a80*/ 	.word	0x00000050
        /*0a84*/ 	.short	0x010a
        /*0a86*/ 	.byte	0xff
	.zero		1


	//   ....[150]....
        /*0a88*/ 	.word	0x000094c0
        /*0a8c*/ 	.word	0x0000004a
        /*0a90*/ 	.word	0x000000c0
        /*0a94*/ 	.short	0x010a
        /*0a96*/ 	.byte	0xff
	.zero		1


	//   ....[151]....
        /*0a98*/ 	.word	0x00009510
        /*0a9c*/ 	.word	0x00000003
        /*0aa0*/ 	.word	0x00000050
        /*0aa4*/ 	.short	0x010a
        /*0aa6*/ 	.byte	0xff
	.zero		1


	//   ....[152]....
        /*0aa8*/ 	.word	0x00009560
        /*0aac*/ 	.word	0x00000053
        /*0ab0*/ 	.word	0x00000050
        /*0ab4*/ 	.short	0x010a
        /*0ab6*/ 	.byte	0xff
	.zero		1


	//   ....[153]....
        /*0ab8*/ 	.word	0x000095b0
        /*0abc*/ 	.word	0x00000058
        /*0ac0*/ 	.word	0x00000050
        /*0ac4*/ 	.short	0x010a
        /*0ac6*/ 	.byte	0xff
	.zero		1


	//----- nvinfo : EIATTR_NUM_MBARRIERS
	.align		4
.L_47:
        /*0ac8*/ 	.byte	0x03, 0x38
        /*0aca*/ 	.short	0x0025


	//----- nvinfo : EIATTR_EXIT_INSTR_OFFSETS
	.align		4
        /*0acc*/ 	.byte	0x04, 0x1c
        /*0ace*/ 	.short	(.L_49 - .L_48)


	//   ....[0]....
.L_48:
        /*0ad0*/ 	.word	0x000028b0


	//   ....[1]....
        /*0ad4*/ 	.word	0x00002db0


	//   ....[2]....
        /*0ad8*/ 	.word	0x00002e10


	//   ....[3]....
        /*0adc*/ 	.word	0x00004180


	//   ....[4]....
        /*0ae0*/ 	.word	0x00005370


	//   ....[5]....
        /*0ae4*/ 	.word	0x000053b0


	//   ....[6]....
        /*0ae8*/ 	.word	0x00008780


	//   ....[7]....
        /*0aec*/ 	.word	0x00008800


	//   ....[8]....
        /*0af0*/ 	.word	0x00008830


	//   ....[9]....
        /*0af4*/ 	.word	0x000088a0


	//----- nvinfo : EIATTR_MAX_THREADS
	.align		4
.L_49:
        /*0af8*/ 	.byte	0x04, 0x05
        /*0afa*/ 	.short	(.L_51 - .L_50)
.L_50:
        /*0afc*/ 	.word	0x00000100
        /*0b00*/ 	.word	0x00000001
        /*0b04*/ 	.word	0x00000001


	//----- nvinfo : EIATTR_CRS_STACK_SIZE
	.align		4
.L_51:
        /*0b08*/ 	.byte	0x04, 0x1e
        /*0b0a*/ 	.short	(.L_53 - .L_52)
.L_52:
        /*0b0c*/ 	.word	0x00000000


	//----- nvinfo : EIATTR_CBANK_PARAM_SIZE
	.align		4
.L_53:
        /*0b10*/ 	.byte	0x03, 0x19
        /*0b12*/ 	.short	0x0800


	//----- nvinfo : EIATTR_PARAM_CBANK
	.align		4
        /*0b14*/ 	.byte	0x04, 0x0a
        /*0b16*/ 	.short	(.L_55 - .L_54)
	.align		4
.L_54:
        /*0b18*/ 	.word	index@(.nv.constant0._ZN7cutlass13device_kernelINS_4gemm6kernel13GemmUniversalIN4cute5tupleIJiiiiEEENS1_10collective13CollectiveMmaINS1_35MainloopSm100TmaUmmaWarpSpecializedILi5ELi2ELi4ENS5_IJNS4_1CILi2EEENSA_ILi1EEESC_EEEEENS5_IJNSA_ILi128EEESF_NSA_ILi64EEEEEENS_6half_tENS5_IJSC_llEEESI_NS5_IJlSC_lEEENS4_8TiledMMAINS4_8MMA_AtomIJNS4_26SM100_MMA_F16BF16_2x1SM_SSISI_SI_fLi128ELi128ELNS4_4UMMA5MajorE1ELSP_0ELNSO_7ScaleInE0ELSQ_0EEEEEENS4_6LayoutINS5_IJSC_SC_SC_EEENS5_IJNSA_ILi0EEESV_SV_EEEEENS5_IJNS4_10UnderscoreESY_SY_EEEEENS4_18SM100_TMA_2SM_LOADENS4_14ComposedLayoutINS4_7SwizzleILi3ELi4ELi3EEENS4_18smem_ptr_flag_bitsILi16EEENST_INS5_IJSG_NSA_ILi8EEEEEENS5_IJSC_SG_EEEEEEEvNS4_8identityES11_NS12_IS14_S16_NST_INS5_IJS17_SG_EEENS5_IJSG_SC_EEEEEEEvS1C_EENS_8epilogue10collective18CollectiveEpilogueINS1I_23Sm100TmaWarpSpecializedILi4ELi2ELi16ELb1ELb0EEEJNS5_IJSG_SF_SG_EEENS5_IJNST_ISG_SC_EENST_INS5_IJNSA_ILi16EEESB_EEES19_EEEEESI_SK_SI_SK_NS1I_6fusion15FusionCallbacksIS1M_NS1T_17LinearCombinationISI_fSI_fLNS_15FloatRoundStyleE2EEES1N_S1S_JEEENS4_5SM1004TMEM4LOAD26SM100_TMEM_LOAD_32dp32b16xENS4_13SM90_TMA_LOADENS12_INS13_ILi1ELi4ELi3EEES16_NST_INS5_IJS17_S1P_EEENS5_IJS1P_SC_EEEEEEENS4_39AutoVectorizingCopyWithAssumedAlignmentILi128EEENS4_14SM90_TMA_STOREES28_S2A_S2A_EEEvvEEEEvNT_6ParamsE)
        /*0b1c*/ 	.short	0x0380
        /*0b1e*/ 	.short	0x0800


	//----- nvinfo : EIATTR_SW_WAR
	.align		4
.L_55:
        /*0b20*/ 	.byte	0x04, 0x36
        /*0b22*/ 	.short	(.L_57 - .L_56)
.L_56:
        /*0b24*/ 	.word	0x00000008
.L_57:


//--------------------- .nv.callgraph             --------------------------
	.section	.nv.callgraph,"",@"SHT_CUDA_CALLGRAPH"
	.align	4
	.sectionentsize	8
	.align		4
        /*0000*/ 	.word	0x00000000
	.align		4
        /*0004*/ 	.word	0xffffffff
	.align		4
        /*0008*/ 	.word	index@(_ZN7cutlass13device_kernelINS_4gemm6kernel13GemmUniversalIN4cute5tupleIJiiiiEEENS1_10collective13CollectiveMmaINS1_35MainloopSm100TmaUmmaWarpSpecializedILi5ELi2ELi4ENS5_IJNS4_1CILi2EEENSA_ILi1EEESC_EEEEENS5_IJNSA_ILi128EEESF_NSA_ILi64EEEEEENS_6half_tENS5_IJSC_llEEESI_NS5_IJlSC_lEEENS4_8TiledMMAINS4_8MMA_AtomIJNS4_26SM100_MMA_F16BF16_2x1SM_SSISI_SI_fLi128ELi128ELNS4_4UMMA5MajorE1ELSP_0ELNSO_7ScaleInE0ELSQ_0EEEEEENS4_6LayoutINS5_IJSC_SC_SC_EEENS5_IJNSA_ILi0EEESV_SV_EEEEENS5_IJNS4_10UnderscoreESY_SY_EEEEENS4_18SM100_TMA_2SM_LOADENS4_14ComposedLayoutINS4_7SwizzleILi3ELi4ELi3EEENS4_18smem_ptr_flag_bitsILi16EEENST_INS5_IJSG_NSA_ILi8EEEEEENS5_IJSC_SG_EEEEEEEvNS4_8identityES11_NS12_IS14_S16_NST_INS5_IJS17_SG_EEENS5_IJSG_SC_EEEEEEEvS1C_EENS_8epilogue10collective18CollectiveEpilogueINS1I_23Sm100TmaWarpSpecializedILi4ELi2ELi16ELb1ELb0EEEJNS5_IJSG_SF_SG_EEENS5_IJNST_ISG_SC_EENST_INS5_IJNSA_ILi16EEESB_EEES19_EEEEESI_SK_SI_SK_NS1I_6fusion15FusionCallbacksIS1M_NS1T_17LinearCombinationISI_fSI_fLNS_15FloatRoundStyleE2EEES1N_S1S_JEEENS4_5SM1004TMEM4LOAD26SM100_TMEM_LOAD_32dp32b16xENS4_13SM90_TMA_LOADENS12_INS13_ILi1ELi4ELi3EEES16_NST_INS5_IJS17_S1P_EEENS5_IJS1P_SC_EEEEEEENS4_39AutoVectorizingCopyWithAssumedAlignmentILi128EEENS4_14SM90_TMA_STOREES28_S2A_S2A_EEEvvEEEEvNT_6ParamsE)
	.align		4
        /*000c*/ 	.word	index@(__assertfail)
	.align		4
        /*0010*/ 	.word	0x00000000
	.align		4
        /*0014*/ 	.word	0xfffffffe
	.align		4
        /*0018*/ 	.word	0x00000000
	.align		4
        /*001c*/ 	.word	0xfffffffd
	.align		4
        /*0020*/ 	.word	0x00000000
	.align		4
        /*0024*/ 	.word	0xfffffffc


//--------------------- .nv.constant4             --------------------------
	.section	.nv.constant4,"a",@progbits
	.align	8
	.align		8
.nv.constant4:
        /*0000*/ 	.dword	__assertfail
	.align		8
        /*0008*/ 	.dword	__unnamed_1
	.align		8
        /*0010*/ 	.dword	__unnamed_2
	.align		8
        /*0018*/ 	.dword	_ZN40_INTERNAL_2c82f518_4_k_cu_6c269420_286424cuda3std3__45__cpo5beginE
	.align		8
        /*0020*/ 	.dword	_ZN40_INTERNAL_2c82f518_4_k_cu_6c269420_286424cuda3std3__45__cpo3endE
	.align		8
        /*0028*/ 	.dword	_ZN40_INTERNAL_2c82f518_4_k_cu_6c269420_286424cuda3std3__45__cpo6cbeginE
	.align		8
        /*0030*/ 	.dword	_ZN40_INTERNAL_2c82f518_4_k_cu_6c269420_286424cuda3std3__45__cpo4cendE
	.align		8
        /*0038*/ 	.dword	_ZN40_INTERNAL_2c82f518_4_k_cu_6c269420_286424cuda3std3__442_GLOBAL__N__2c82f518_4_k_cu_6c269420_286426ignoreE
	.align		8
        /*0040*/ 	.dword	_ZN40_INTERNAL_2c82f518_4_k_cu_6c269420_286424cuda3std3__419piecewise_constructE
	.align		8
        /*0048*/ 	.dword	_ZN40_INTERNAL_2c82f518_4_k_cu_6c269420_286424cuda3std3__48in_placeE
	.align		8
        /*0050*/ 	.dword	_ZN40_INTERNAL_2c82f518_4_k_cu_6c269420_286424cuda3std6ranges3__45__cpo4swapE
	.align		8
        /*0058*/ 	.dword	_ZN40_INTERNAL_2c82f518_4_k_cu_6c269420_286424cuda3std6ranges3__45__cpo9iter_moveE
	.align		8
        /*0060*/ 	.dword	_ZN40_INTERNAL_2c82f518_4_k_cu_6c269420_286424cute7productE
	.align		8
        /*0068*/ 	.dword	_ZN40_INTERNAL_2c82f518_4_k_cu_6c269420_286424cute1_E
	.align		8
        /*0070*/ 	.dword	$str$25
	.align		8
        /*0078*/ 	.dword	$str$26
	.align		8
        /*0080*/ 	.dword	$str$27
	.align		8
        /*0088*/ 	.dword	$str$28


//--------------------- .text._ZN7cutlass13device_kernelINS_4gemm6kernel13GemmUniversalIN4cute5tupleIJiiiiEEENS1_10collective13CollectiveMmaINS1_35MainloopSm100TmaUmmaWarpSpecializedILi5ELi2ELi4ENS5_IJNS4_1CILi2EEENSA_ILi1EEESC_EEEEENS5_IJNSA_ILi128EEESF_NSA_ILi64EEEEEENS_6half_tENS5_IJSC_llEEESI_NS5_IJlSC_lEEENS4_8TiledMMAINS4_8MMA_AtomIJNS4_26SM100_MMA_F16BF16_2x1SM_SSISI_SI_fLi128ELi128ELNS4_4UMMA5MajorE1ELSP_0ELNSO_7ScaleInE0ELSQ_0EEEEEENS4_6LayoutINS5_IJSC_SC_SC_EEENS5_IJNSA_ILi0EEESV_SV_EEEEENS5_IJNS4_10UnderscoreESY_SY_EEEEENS4_18SM100_TMA_2SM_LOADENS4_14ComposedLayoutINS4_7SwizzleILi3ELi4ELi3EEENS4_18smem_ptr_flag_bitsILi16EEENST_INS5_IJSG_NSA_ILi8EEEEEENS5_IJSC_SG_EEEEEEEvNS4_8identityES11_NS12_IS14_S16_NST_INS5_IJS17_SG_EEENS5_IJSG_SC_EEEEEEEvS1C_EENS_8epilogue10collective18CollectiveEpilogueINS1I_23Sm100TmaWarpSpecializedILi4ELi2ELi16ELb1ELb0EEEJNS5_IJSG_SF_SG_EEENS5_IJNST_ISG_SC_EENST_INS5_IJNSA_ILi16EEESB_EEES19_EEEEESI_SK_SI_SK_NS1I_6fusion15FusionCallbacksIS1M_NS1T_17LinearCombinationISI_fSI_fLNS_15FloatRoundStyleE2EEES1N_S1S_JEEENS4_5SM1004TMEM4LOAD26SM100_TMEM_LOAD_32dp32b16xENS4_13SM90_TMA_LOADENS12_INS13_ILi1ELi4ELi3EEES16_NST_INS5_IJS17_S1P_EEENS5_IJS1P_SC_EEEEEEENS4_39AutoVectorizingCopyWithAssumedAlignmentILi128EEENS4_14SM90_TMA_STOREES28_S2A_S2A_EEEvvEEEEvNT_6ParamsE --------------------------
	.section	.text._ZN7cutlass13device_kernelINS_4gemm6kernel13GemmUniversalIN4cute5tupleIJiiiiEEENS1_10collective13CollectiveMmaINS1_35MainloopSm100TmaUmmaWarpSpecializedILi5ELi2ELi4ENS5_IJNS4_1CILi2EEENSA_ILi1EEESC_EEEEENS5_IJNSA_ILi128EEESF_NSA_ILi64EEEEEENS_6half_tENS5_IJSC_llEEESI_NS5_IJlSC_lEEENS4_8TiledMMAINS4_8MMA_AtomIJNS4_26SM100_MMA_F16BF16_2x1SM_SSISI_SI_fLi128ELi128ELNS4_4UMMA5MajorE1ELSP_0ELNSO_7ScaleInE0ELSQ_0EEEEEENS4_6LayoutINS5_IJSC_SC_SC_EEENS5_IJNSA_ILi0EEESV_SV_EEEEENS5_IJNS4_10UnderscoreESY_SY_EEEEENS4_18SM100_TMA_2SM_LOADENS4_14ComposedLayoutINS4_7SwizzleILi3ELi4ELi3EEENS4_18smem_ptr_flag_bitsILi16EEENST_INS5_IJSG_NSA_ILi8EEEEEENS5_IJSC_SG_EEEEEEEvNS4_8identityES11_NS12_IS14_S16_NST_INS5_IJS17_SG_EEENS5_IJSG_SC_EEEEEEEvS1C_EENS_8epilogue10collective18CollectiveEpilogueINS1I_23Sm100TmaWarpSpecializedILi4ELi2ELi16ELb1ELb0EEEJNS5_IJSG_SF_SG_EEENS5_IJNST_ISG_SC_EENST_INS5_IJNSA_ILi16EEESB_EEES19_EEEEESI_SK_SI_SK_NS1I_6fusion15FusionCallbacksIS1M_NS1T_17LinearCombinationISI_fSI_fLNS_15FloatRoundStyleE2EEES1N_S1S_JEEENS4_5SM1004TMEM4LOAD26SM100_TMEM_LOAD_32dp32b16xENS4_13SM90_TMA_LOADENS12_INS13_ILi1ELi4ELi3EEES16_NST_INS5_IJS17_S1P_EEENS5_IJS1P_SC_EEEEEEENS4_39AutoVectorizingCopyWithAssumedAlignmentILi128EEENS4_14SM90_TMA_STOREES28_S2A_S2A_EEEvvEEEEvNT_6ParamsE,"ax",@progbits
	.align	128
.text._ZN7cutlass13device_kernelINS_4gemm6kernel13GemmUniversalIN4cute5tupleIJiiiiEEENS1_10collective13CollectiveMmaINS1_35MainloopSm100TmaUmmaWarpSpecializedILi5ELi2ELi4ENS5_IJNS4_1CILi2EEENSA_ILi1EEESC_EEEEENS5_IJNSA_ILi128EEESF_NSA_ILi64EEEEEENS_6half_tENS5_IJSC_llEEESI_NS5_IJlSC_lEEENS4_8TiledMMAINS4_8MMA_AtomIJNS4_26SM100_MMA_F16BF16_2x1SM_SSISI_SI_fLi128ELi128ELNS4_4UMMA5MajorE1ELSP_0ELNSO_7ScaleInE0ELSQ_0EEEEEENS4_6LayoutINS5_IJSC_SC_SC_EEENS5_IJNSA_ILi0EEESV_SV_EEEEENS5_IJNS4_10UnderscoreESY_SY_EEEEENS4_18SM100_TMA_2SM_LOADENS4_14ComposedLayoutINS4_7SwizzleILi3ELi4ELi3EEENS4_18smem_ptr_flag_bitsILi16EEENST_INS5_IJSG_NSA_ILi8EEEEEENS5_IJSC_SG_EEEEEEEvNS4_8identityES11_NS12_IS14_S16_NST_INS5_IJS17_SG_EEENS5_IJSG_SC_EEEEEEEvS1C_EENS_8epilogue10collective18CollectiveEpilogueINS1I_23Sm100TmaWarpSpecializedILi4ELi2ELi16ELb1ELb0EEEJNS5_IJSG_SF_SG_EEENS5_IJNST_ISG_SC_EENST_INS5_IJNSA_ILi16EEESB_EEES19_EEEEESI_SK_SI_SK_NS1I_6fusion15FusionCallbacksIS1M_NS1T_17LinearCombinationISI_fSI_fLNS_15FloatRoundStyleE2EEES1N_S1S_JEEENS4_5SM1004TMEM4LOAD26SM100_TMEM_LOAD_32dp32b16xENS4_13SM90_TMA_LOADENS12_INS13_ILi1ELi4ELi3EEES16_NST_INS5_IJS17_S1P_EEENS5_IJS1P_SC_EEEEEEENS4_39AutoVectorizingCopyWithAssumedAlignmentILi128EEENS4_14SM90_TMA_STOREES28_S2A_S2A_EEEvvEEEEvNT_6ParamsE:
        .type           _ZN7cutlass13device_kernelINS_4gemm6kernel13GemmUniversalIN4cute5tupleIJiiiiEEENS1_10collective13CollectiveMmaINS1_35MainloopSm100TmaUmmaWarpSpecializedILi5ELi2ELi4ENS5_IJNS4_1CILi2EEENSA_ILi1EEESC_EEEEENS5_IJNSA_ILi128EEESF_NSA_ILi64EEEEEENS_6half_tENS5_IJSC_llEEESI_NS5_IJlSC_lEEENS4_8TiledMMAINS4_8MMA_AtomIJNS4_26SM100_MMA_F16BF16_2x1SM_SSISI_SI_fLi128ELi128ELNS4_4UMMA5MajorE1ELSP_0ELNSO_7ScaleInE0ELSQ_0EEEEEENS4_6LayoutINS5_IJSC_SC_SC_EEENS5_IJNSA_ILi0EEESV_SV_EEEEENS5_IJNS4_10UnderscoreESY_SY_EEEEENS4_18SM100_TMA_2SM_LOADENS4_14ComposedLayoutINS4_7SwizzleILi3ELi4ELi3EEENS4_18smem_ptr_flag_bitsILi16EEENST_INS5_IJSG_NSA_ILi8EEEEEENS5_IJSC_SG_EEEEEEEvNS4_8identityES11_NS12_IS14_S16_NST_INS5_IJS17_SG_EEENS5_IJSG_SC_EEEEEEEvS1C_EENS_8epilogue10collective18CollectiveEpilogueINS1I_23Sm100TmaWarpSpecializedILi4ELi2ELi16ELb1ELb0EEEJNS5_IJSG_SF_SG_EEENS5_IJNST_ISG_SC_EENST_INS5_IJNSA_ILi16EEESB_EEES19_EEEEESI_SK_SI_SK_NS1I_6fusion15FusionCallbacksIS1M_NS1T_17LinearCombinationISI_fSI_fLNS_15FloatRoundStyleE2EEES1N_S1S_JEEENS4_5SM1004TMEM4LOAD26SM100_TMEM_LOAD_32dp32b16xENS4_13SM90_TMA_LOADENS12_INS13_ILi1ELi4ELi3EEES16_NST_INS5_IJS17_S1P_EEENS5_IJS1P_SC_EEEEEEENS4_39AutoVectorizingCopyWithAssumedAlignmentILi128EEENS4_14SM90_TMA_STOREES28_S2A_S2A_EEEvvEEEEvNT_6ParamsE,@function
        .size           _ZN7cutlass13device_kernelINS_4gemm6kernel13GemmUniversalIN4cute5tupleIJiiiiEEENS1_10collective13CollectiveMmaINS1_35MainloopSm100TmaUmmaWarpSpecializedILi5ELi2ELi4ENS5_IJNS4_1CILi2EEENSA_ILi1EEESC_EEEEENS5_IJNSA_ILi128EEESF_NSA_ILi64EEEEEENS_6half_tENS5_IJSC_llEEESI_NS5_IJlSC_lEEENS4_8TiledMMAINS4_8MMA_AtomIJNS4_26SM100_MMA_F16BF16_2x1SM_SSISI_SI_fLi128ELi128ELNS4_4UMMA5MajorE1ELSP_0ELNSO_7ScaleInE0ELSQ_0EEEEEENS4_6LayoutINS5_IJSC_SC_SC_EEENS5_IJNSA_ILi0EEESV_SV_EEEEENS5_IJNS4_10UnderscoreESY_SY_EEEEENS4_18SM100_TMA_2SM_LOADENS4_14ComposedLayoutINS4_7SwizzleILi3ELi4ELi3EEENS4_18smem_ptr_flag_bitsILi16EEENST_INS5_IJSG_NSA_ILi8EEEEEENS5_IJSC_SG_EEEEEEEvNS4_8identityES11_NS12_IS14_S16_NST_INS5_IJS17_SG_EEENS5_IJSG_SC_EEEEEEEvS1C_EENS_8epilogue10collective18CollectiveEpilogueINS1I_23Sm100TmaWarpSpecializedILi4ELi2ELi16ELb1ELb0EEEJNS5_IJSG_SF_SG_EEENS5_IJNST_ISG_SC_EENST_INS5_IJNSA_ILi16EEESB_EEES19_EEEEESI_SK_SI_SK_NS1I_6fusion15FusionCallbacksIS1M_NS1T_17LinearCombinationISI_fSI_fLNS_15FloatRoundStyleE2EEES1N_S1S_JEEENS4_5SM1004TMEM4LOAD26SM100_TMEM_LOAD_32dp32b16xENS4_13SM90_TMA_LOADENS12_INS13_ILi1ELi4ELi3EEES16_NST_INS5_IJS17_S1P_EEENS5_IJS1P_SC_EEEEEEENS4_39AutoVectorizingCopyWithAssumedAlignmentILi128EEENS4_14SM90_TMA_STOREES28_S2A_S2A_EEEvvEEEEvNT_6ParamsE,(.L_x_200 - _ZN7cutlass13device_kernelINS_4gemm6kernel13GemmUniversalIN4cute5tupleIJiiiiEEENS1_10collective13CollectiveMmaINS1_35MainloopSm100TmaUmmaWarpSpecializedILi5ELi2ELi4ENS5_IJNS4_1CILi2EEENSA_ILi1EEESC_EEEEENS5_IJNSA_ILi128EEESF_NSA_ILi64EEEEEENS_6half_tENS5_IJSC_llEEESI_NS5_IJlSC_lEEENS4_8TiledMMAINS4_8MMA_AtomIJNS4_26SM100_MMA_F16BF16_2x1SM_SSISI_SI_fLi128ELi128ELNS4_4UMMA5MajorE1ELSP_0ELNSO_7ScaleInE0ELSQ_0EEEEEENS4_6LayoutINS5_IJSC_SC_SC_EEENS5_IJNSA_ILi0EEESV_SV_EEEEENS5_IJNS4_10UnderscoreESY_SY_EEEEENS4_18SM100_TMA_2SM_LOADENS4_14ComposedLayoutINS4_7SwizzleILi3ELi4ELi3EEENS4_18smem_ptr_flag_bitsILi16EEENST_INS5_IJSG_NSA_ILi8EEEEEENS5_IJSC_SG_EEEEEEEvNS4_8identityES11_NS12_IS14_S16_NST_INS5_IJS17_SG_EEENS5_IJSG_SC_EEEEEEEvS1C_EENS_8epilogue10collective18CollectiveEpilogueINS1I_23Sm100TmaWarpSpecializedILi4ELi2ELi16ELb1ELb0EEEJNS5_IJSG_SF_SG_EEENS5_IJNST_ISG_SC_EENST_INS5_IJNSA_ILi16EEESB_EEES19_EEEEESI_SK_SI_SK_NS1I_6fusion15FusionCallbacksIS1M_NS1T_17LinearCombinationISI_fSI_fLNS_15FloatRoundStyleE2EEES1N_S1S_JEEENS4_5SM1004TMEM4LOAD26SM100_TMEM_LOAD_32dp32b16xENS4_13SM90_TMA_LOADENS12_INS13_ILi1ELi4ELi3EEES16_NST_INS5_IJS17_S1P_EEENS5_IJS1P_SC_EEEEEEENS4_39AutoVectorizingCopyWithAssumedAlignmentILi128EEENS4_14SM90_TMA_STOREES28_S2A_S2A_EEEvvEEEEvNT_6ParamsE)
        .other          _ZN7cutlass13device_kernelINS_4gemm6kernel13GemmUniversalIN4cute5tupleIJiiiiEEENS1_10collective13CollectiveMmaINS1_35MainloopSm100TmaUmmaWarpSpecializedILi5ELi2ELi4ENS5_IJNS4_1CILi2EEENSA_ILi1EEESC_EEEEENS5_IJNSA_ILi128EEESF_NSA_ILi64EEEEEENS_6half_tENS5_IJSC_llEEESI_NS5_IJlSC_lEEENS4_8TiledMMAINS4_8MMA_AtomIJNS4_26SM100_MMA_F16BF16_2x1SM_SSISI_SI_fLi128ELi128ELNS4_4UMMA5MajorE1ELSP_0ELNSO_7ScaleInE0ELSQ_0EEEEEENS4_6LayoutINS5_IJSC_SC_SC_EEENS5_IJNSA_ILi0EEESV_SV_EEEEENS5_IJNS4_10UnderscoreESY_SY_EEEEENS4_18SM100_TMA_2SM_LOADENS4_14ComposedLayoutINS4_7SwizzleILi3ELi4ELi3EEENS4_18smem_ptr_flag_bitsILi16EEENST_INS5_IJSG_NSA_ILi8EEEEEENS5_IJSC_SG_EEEEEEEvNS4_8identityES11_NS12_IS14_S16_NST_INS5_IJS17_SG_EEENS5_IJSG_SC_EEEEEEEvS1C_EENS_8epilogue10collective18CollectiveEpilogueINS1I_23Sm100TmaWarpSpecializedILi4ELi2ELi16ELb1ELb0EEEJNS5_IJSG_SF_SG_EEENS5_IJNST_ISG_SC_EENST_INS5_IJNSA_ILi16EEESB_EEES19_EEEEESI_SK_SI_SK_NS1I_6fusion15FusionCallbacksIS1M_NS1T_17LinearCombinationISI_fSI_fLNS_15FloatRoundStyleE2EEES1N_S1S_JEEENS4_5SM1004TMEM4LOAD26SM100_TMEM_LOAD_32dp32b16xENS4_13SM90_TMA_LOADENS12_INS13_ILi1ELi4ELi3EEES16_NST_INS5_IJS17_S1P_EEENS5_IJS1P_SC_EEEEEEENS4_39AutoVectorizingCopyWithAssumedAlignmentILi128EEENS4_14SM90_TMA_STOREES28_S2A_S2A_EEEvvEEEEvNT_6ParamsE,@"STO_CUDA_ENTRY STV_DEFAULT"
_ZN7cutlass13device_kernelINS_4gemm6kernel13GemmUniversalIN4cute5tupleIJiiiiEEENS1_10collective13CollectiveMmaINS1_35MainloopSm100TmaUmmaWarpSpecializedILi5ELi2ELi4ENS5_IJNS4_1CILi2EEENSA_ILi1EEESC_EEEEENS5_IJNSA_ILi128EEESF_NSA_ILi64EEEEEENS_6half_tENS5_IJSC_llEEESI_NS5_IJlSC_lEEENS4_8TiledMMAINS4_8MMA_AtomIJNS4_26SM100_MMA_F16BF16_2x1SM_SSISI_SI_fLi128ELi128ELNS4_4UMMA5MajorE1ELSP_0ELNSO_7ScaleInE0ELSQ_0EEEEEENS4_6LayoutINS5_IJSC_SC_SC_EEENS5_IJNSA_ILi0EEESV_SV_EEEEENS5_IJNS4_10UnderscoreESY_SY_EEEEENS4_18SM100_TMA_2SM_LOADENS4_14ComposedLayoutINS4_7SwizzleILi3ELi4ELi3EEENS4_18smem_ptr_flag_bitsILi16EEENST_INS5_IJSG_NSA_ILi8EEEEEENS5_IJSC_SG_EEEEEEEvNS4_8identityES11_NS12_IS14_S16_NST_INS5_IJS17_SG_EEENS5_IJSG_SC_EEEEEEEvS1C_EENS_8epilogue10collective18CollectiveEpilogueINS1I_23Sm100TmaWarpSpecializedILi4ELi2ELi16ELb1ELb0EEEJNS5_IJSG_SF_SG_EEENS5_IJNST_ISG_SC_EENST_INS5_IJNSA_ILi16EEESB_EEES19_EEEEESI_SK_SI_SK_NS1I_6fusion15FusionCallbacksIS1M_NS1T_17LinearCombinationISI_fSI_fLNS_15FloatRoundStyleE2EEES1N_S1S_JEEENS4_5SM1004TMEM4LOAD26SM100_TMEM_LOAD_32dp32b16xENS4_13SM90_TMA_LOADENS12_INS13_ILi1ELi4ELi3EEES16_NST_INS5_IJS17_S1P_EEENS5_IJS1P_SC_EEEEEEENS4_39AutoVectorizingCopyWithAssumedAlignmentILi128EEENS4_14SM90_TMA_STOREES28_S2A_S2A_EEEvvEEEEvNT_6ParamsE:
[----:B------:R-:W1:Y:S01]  /*0000*/  LDC R1, c[0x0][0x37c] ;  /* 0x0000df00ff017b82 */ /* 0x000e620000000800 */
[----:B------:R-:W2:Y:S01]  /*0010*/  S2R R72, SR_TID.X ;  /* 0x0000000000487919 */ /* 0x000ea20000002100 */
[----:B------:R-:W3:Y:S06]  /*0020*/  LDCU.64 UR6, c[0x0][0x890] ;  /* 0x00011200ff0677ac */ /* 0x000eec0008000a00 */
[----:B------:R-:W4:Y:S01]  /*0030*/  S2UR UR37, SR_CgaCtaId ;  /* 0x00000000002579c3 */ /* 0x000f220000008800 */
[----:B------:R-:W-:Y:S02]  /*0040*/  PRMT R59, RZ, 0x7610, R59 ;  /* 0x00007610ff3b7816 */ /* 0x000fe4000000003b */
[----:B------:R-:W-:Y:S01]  /*0050*/  ELECT P1, URZ, PT ;  /* 0x0000000000ff782f */ /* 0x000fe20003820000 */
[----:B------:R-:W1:Y:S01]  /*0060*/  LDCU.64 UR46, c[0x0][0x358] ;  /* 0x00006b00ff2e77ac */ /* 0x000e620008000a00 */
[----:B---3--:R-:W-:-:S04]  /*0070*/  UISETP.NE.U32.AND UP0, UPT, UR6, URZ, UPT ;  /* 0x000000ff0600728c */ /* 0x008fc8000bf05070 */
[----:B------:R-:W-:Y:S02]  /*0080*/  UISETP.NE.AND.EX UP0, UPT, UR7, URZ, UPT, UP0 ;  /* 0x000000ff0700728c */ /* 0x000fe4000bf05300 */
[----:B----4-:R-:W-:Y:S02]  /*0090*/  ULOP3.LUT UR5, UR37, 0x1, URZ, 0xc0, !UPT ;  /* 0x0000000125057892 */ /* 0x010fe4000f8ec0ff */
[----:B------:R-:W-:Y:S01]  /*00a0*/  ULOP3.LUT UR4, UR37, 0x1, URZ, 0x3c, !UPT ;  /* 0x0000000125047892 */ /* 0x000fe2000f8e3cff */
[----:B--2---:R-:W-:-:S05]  /*00b0*/  SHF.R.U32.HI R66, RZ, 0x5, R72 ;  /* 0x00000005ff427819 */ /* 0x004fca0000011648 */
[----:B------:R-:W2:Y:S02]  /*00c0*/  SHFL.IDX PT, R0, R66, RZ, 0x1f ;  /* 0x00001fff42007589 */ /* 0x000ea400000e0000 */
[----:B--2---:R-:W-:Y:S01]  /*00d0*/  R2UR UR10, R0 ;  /* 0x00000000000a72ca */ /* 0x004fe200000e0000 */
[----:B-1----:R-:W-:-:S14]  /*00e0*/  BRA.U UP0, `(.L_x_0) ;  /* 0x00000001002c7547 */ /* 0x002fdc000b800000 */
[----:B------:R-:W1:Y:S02]  /*00f0*/  LDCU.64 UR8, c[0x0][0x888] ;  /* 0x00011100ff0877ac */ /* 0x000e640008000a00 */
[----:B-1----:R-:W-:-:S04]  /*0100*/  UISETP.NE.U32.AND UP0, UPT, UR8, URZ, UPT ;  /* 0x000000ff0800728c */ /* 0x002fc8000bf05070 */
[----:B------:R-:W-:-:S09]  /*0110*/  UISETP.NE.AND.EX UP0, UPT, UR9, URZ, UPT, UP0 ;  /* 0x000000ff0900728c */ /* 0x000fd2000bf05300 */
[----:B------:R-:W-:Y:S05]  /*0120*/  BRA.U !UP0, `(.L_x_1) ;  /* 0x0000000108107547 */ /* 0x000fea000b800000 */
[----:B------:R-:W1:Y:S02]  /*0130*/  LDC.64 R2, c[0x0][0x888] ;  /* 0x00022200ff027b82 */ /* 0x000e640000000a00 */
[----:B-1----:R1:W5:Y:S01]  /*0140*/  LDG.E R35, desc[UR46][R2.64] ;  /* 0x0000002e02237981 */ /* 0x002362000c1e1900 */
[----:B------:R-:W-:Y:S01]  /*0150*/  HFMA2 R59, -RZ, RZ, 0, 5.9604644775390625e-08 ;  /* 0x00000001ff3b7431 */ /* 0x000fe200000001ff */
[----:B------:R-:W-:Y:S05]  /*0160*/  BRA `(.L_x_0) ;  /* 0x00000000000c7947 */ /* 0x000fea0003800000 */
.L_x_1:
[----:B------:R-:W1:Y:S01]  /*0170*/  LDCU UR8, c[0x0][0x880] ;  /* 0x00011000ff0877ac */ /* 0x000e620008000800 */
[----:B------:R-:W-:Y:S01]  /*0180*/  HFMA2 R59, -RZ, RZ, 0, 5.9604644775390625e-08 ;  /* 0x00000001ff3b7431 */ /* 0x000fe200000001ff */
[----:B-1----:R-:W-:-:S07]  /*0190*/  MOV R35, UR8 ;  /* 0x0000000800237c02 */ /* 0x002fce0008000f00 */
.L_x_0:
[----:B------:R-:W2:Y:S02]  /*01a0*/  LDCU.64 UR8, c[0x0][0x8b0] ;  /* 0x00011600ff0877ac */ /* 0x000ea40008000a00 */
[----:B--2---:R-:W-:-:S04]  /*01b0*/  UISETP.NE.U32.AND UP0, UPT, UR8, URZ, UPT ;  /* 0x000000ff0800728c */ /* 0x004fc8000bf05070 */
[----:B------:R-:W-:-:S09]  /*01c0*/  UISETP.NE.AND.EX UP0, UPT, UR9, URZ, UPT, UP0 ;  /* 0x000000ff0900728c */ /* 0x000fd2000bf05300 */
[----:B------:R-:W-:Y:S05]  /*01d0*/  BRA.U UP0, `(.L_x_2) ;  /* 0x0000000100247547 */ /* 0x000fea000b800000 */
[----:B------:R-:W2:Y:S02]  /*01e0*/  LDCU.64 UR8, c[0x0][0x8a8] ;  /* 0x00011500ff0877ac */ /* 0x000ea40008000a00 */
[----:B--2---:R-:W-:-:S04]  /*01f0*/  UISETP.NE.U32.AND UP0, UPT, UR8, URZ, UPT ;  /* 0x000000ff0800728c */ /* 0x004fc8000bf05070 */
[----:B------:R-:W-:-:S09]  /*0200*/  UISETP.NE.AND.EX UP0, UPT, UR9, URZ, UPT, UP0 ;  /* 0x000000ff0900728c */ /* 0x000fd2000bf05300 */
[----:B------:R-:W-:Y:S05]  /*0210*/  BRA.U !UP0, `(.L_x_3) ;  /* 0x00000001080c7547 */ /* 0x000fea000b800000 */
[----:B------:R-:W2:Y:S02]  /*0220*/  LDC.64 R32, c[0x0][0x8a8] ;  /* 0x00022a00ff207b82 */ /* 0x000ea40000000a00 */
[----:B--2---:R2:W5:Y:S01]  /*0230*/  LDG.E R32, desc[UR46][R32.64] ;  /* 0x0000002e20207981 */ /* 0x004562000c1e1900 */
[----:B------:R-:W-:Y:S05]  /*0240*/  BRA `(.L_x_2) ;  /* 0x0000000000087947 */ /* 0x000fea0003800000 */
.L_x_3:
[----:B------:R-:W2:Y:S02]  /*0250*/  LDCU UR8, c[0x0][0x8a0] ;  /* 0x00011400ff0877ac */ /* 0x000ea40008000800 */
[----:B--2---:R-:W-:Y:S02]  /*0260*/  MOV R32, UR8 ;  /* 0x0000000800207c02 */ /* 0x004fe40008000f00 */
.L_x_2:
[----:B------:R-:W-:Y:S01]  /*0270*/  IMAD.U32 R0, RZ, RZ, UR10 ;  /* 0x0000000aff007e24 */ /* 0x000fe2000f8e00ff */
[----:B------:R-:W-:Y:S04]  /*0280*/  BSSY.RECONVERGENT B0, `(.L_x_4) ;  /* 0x000000c000007945 */ /* 0x000fe80003800200 */
[C---:B------:R-:W-:Y:S02]  /*0290*/  ISETP.NE.OR P2, PT, R0.reuse, 0x1, !P1 ;  /* 0x000000010000780c */ /* 0x040fe40004f45670 */
[----:B------:R-:W-:-:S11]  /*02a0*/  ISETP.NE.OR P0, PT, R0, 0x3, !P1 ;  /* 0x000000030000780c */ /* 0x000fd60004f05670 */
[----:B------:R-:W-:Y:S05]  /*02b0*/  @P2 BRA `(.L_x_5) ;  /* 0x0000000000202947 */ /* 0x000fea0003800000 */
[----:B------:R-:W3:Y:S02]  /*02c0*/  LDCU.64 UR8, c[0x0][0x348] ;  /* 0x00006900ff0877ac */ /* 0x000ee40008000a00 */
[----:B---3--:R-:W-:Y:S02]  /*02d0*/  UIADD3 UR12, UP1, UPT, UR8, 0x80, URZ ;  /* 0x00000080080c7890 */ /* 0x008fe4000ff3e0ff */
[----:B------:R-:W-:Y:S02]  /*02e0*/  UIADD3 UR8, UP0, UPT, UR8, 0x180, URZ ;  /* 0x0000018008087890 */ /* 0x000fe4000ff1e0ff */
[----:B------:R-:W-:Y:S02]  /*02f0*/  UIADD3.X UR13, UPT, UPT, URZ, UR9, URZ, UP1, !UPT ;  /* 0x00000009ff0d7290 */ /* 0x000fe40008ffe4ff */
[----:B------:R-:W-:-:S07]  /*0300*/  UIADD3.X UR9, UPT, UPT, URZ, UR9, URZ, UP0, !UPT ;  /* 0x00000009ff097290 */ /* 0x000fce00087fe4ff */
[----:B------:R3:W-:Y:S02]  /*0310*/  UTMACCTL.PF [UR12] ;  /* 0x000000000c0079b9 */ /* 0x0007e40008040000 */
[----:B------:R3:W-:Y:S02]  /*0320*/  UTMACCTL.PF [UR8] ;  /* 0x00000000080079b9 */ /* 0x0007e40008040000 */
[----:B---3--:R-:W-:Y:S01]  /*0330*/  NOP ;  /* 0x0000000000007918 */ /* 0x008fe20000000000 */
.L_x_5:
[----:B------:R-:W-:Y:S05]  /*0340*/  BSYNC.RECONVERGENT B0 ;  /* 0x0000000000007941 */ /* 0x000fea0003800200 */
.L_x_4:
[----:B------:R-:W-:Y:S04]  /*0350*/  BSSY.RECONVERGENT B0, `(.L_x_6) ;  /* 0x000000a000007945 */ /* 0x000fe80003800200 */
        /* <DEDUP_REMOVED lines=9> */
.L_x_7:
[----:B------:R-:W-:Y:S05]  /*03f0*/  BSYNC.RECONVERGENT B0 ;  /* 0x0000000000007941 */ /* 0x000fea0003800200 */
.L_x_6:
[----:B------:R-:W3:Y:S01]  /*0400*/  LDCU.64 UR8, c[0x0][0x888] ;  /* 0x00011100ff0877ac */ /* 0x000ee20008000a00 */
[----:B------:R-:W-:Y:S02]  /*0410*/  UISETP.EQ.U32.AND UP1, UPT, UR6, URZ, UPT ;  /* 0x000000ff0600728c */ /* 0x000fe4000bf22070 */
[----:B------:R-:W-:Y:S02]  /*0420*/  UPLOP3.LUT UP5, UPT, UPT, UPT, UPT, 0x80, 0x8 ;  /* 0x000000000008789c */ /* 0x000fe40003faf070 */
[----:B---3--:R-:W-:-:S04]  /*0430*/  UISETP.NE.U32.AND UP0, UPT, UR8, URZ, UPT ;  /* 0x000000ff0800728c */ /* 0x008fc8000bf05070 */
[----:B------:R-:W-:-:S04]  /*0440*/  UISETP.NE.AND.EX UP0, UPT, UR9, URZ, UPT, UP0 ;  /* 0x000000ff0900728c */ /* 0x000fc8000bf05300 */
[----:B------:R-:W-:-:S04]  /*0450*/  UISETP.EQ.OR.EX UP2, UPT, UR7, URZ, !UP0, UP1 ;  /* 0x000000ff0700728c */ /* 0x000fc8000c742710 */
[----:B------:R-:W-:-:S05]  /*0460*/  UP2UR UR50, UPR, URZ, 0x4 ;  /* 0x00000004ff327883 */ /* 0x000fca0008000000 */
[----:B------:R-:W-:Y:S07]  /*0470*/  BRA.U !UP2, `(.L_x_8) ;  /* 0x000000010a207547 */ /* 0x000fee000b800000 */
[----:B------:R-:W-:Y:S01]  /*0480*/  UISETP.NE.U32.AND UP2, UPT, UR6, URZ, UPT ;  /* 0x000000ff0600728c */ /* 0x000fe2000bf45070 */
[----:B-----5:R-:W-:Y:S01]  /*0490*/  FSETP.NEU.AND P0, PT, R35, RZ, PT ;  /* 0x000000ff2300720b */ /* 0x020fe20003f0d000 */
[----:B------:R-:W-:Y:S02]  /*04a0*/  USEL UR6, URZ, 0xffffffff, UP0 ;  /* 0xffffffffff067887 */ /* 0x000fe40008000000 */
[----:B------:R-:W-:-:S10]  /*04b0*/  UISETP.NE.AND.EX UP2, UPT, UR7, URZ, UPT, UP2 ;  /* 0x000000ff0700728c */ /* 0x000fd4000bf45320 */
[----:B------:R-:W-:Y:S01]  /*04c0*/  VOTEU.ANY UP1, P0 ;  /* 0x0000000000ff7886 */ /* 0x000fe20000020100 */
[----:B------:R-:W-:-:S04]  /*04d0*/  @!UP2 USEL UR6, URZ, 0xffffffff, UP1 ;  /* 0xffffffffff06a887 */ /* 0x000fc80008800000 */
[----:B------:R-:W-:-:S04]  /*04e0*/  ULOP3.LUT UR6, UR6, 0x1, URZ, 0xc0, !UPT ;  /* 0x0000000106067892 */ /* 0x000fc8000f8ec0ff */
[----:B------:R-:W-:-:S11]  /*04f0*/  UISETP.NE.U32.AND UP5, UPT, UR6, 0x1, UPT ;  /* 0x000000010600788c */ /* 0x000fd6000bfa5070 */
.L_x_8:
[----:B------:R-:W3:Y:S01]  /*0500*/  SHFL.IDX PT, R0, R66, RZ, 0x1f ;  /* 0x00001fff42007589 */ /* 0x000ee200000e0000 */
[----:B------:R-:W-:-:S04]  /*0510*/  UISETP.NE.AND UP1, UPT, UR10, 0x2, UPT ;  /* 0x000000020a00788c */ /* 0x000fc8000bf25270 */
[----:B------:R-:W-:Y:S02]  /*0520*/  UISETP.EQ.AND UP2, UPT, UR5, URZ, !UP1 ;  /* 0x000000ff0500728c */ /* 0x000fe4000cf42270 */
[----:B------:R-:W-:-:S04]  /*0530*/  USEL UR6, URZ, 0x1, UP1 ;  /* 0x00000001ff067887 */ /* 0x000fc80008800000 */
[----:B------:R-:W-:Y:S02]  /*0540*/  PLOP3.LUT P5, PT, P1, PT, UP2, 0x80, 0x8 ;  /* 0x000000000008781c */ /* 0x000fe40000faf028 */
[----:B---3--:R-:W-:-:S13]  /*0550*/  ISETP.NE.AND P0, PT, R0, RZ, PT ;  /* 0x000000ff0000720c */ /* 0x008fda0003f05270 */
[----:B------:R-:W-:Y:S05]  /*0560*/  @P0 BRA `(.L_x_9) ;  /* 0x00000000004c0947 */ /* 0x000fea0003800000 */
[----:B------:R-:W-:Y:S01]  /*0570*/  UMOV UR8, 0x400 ;  /* 0x0000040000087882 */ /* 0x000fe20000000000 */
[----:B------:R-:W-:Y:S01]  /*0580*/  UMOV UR7, 0x1 ;  /* 0x0000000100077882 */ /* 0x000fe20000000000 */
[----:B------:R-:W-:Y:S02]  /*0590*/  ULEA UR8, UR37, UR8, 0x18 ;  /* 0x0000000825087291 */ /* 0x000fe4000f8ec0ff */
[----:B------:R-:W-:-:S04]  /*05a0*/  UIADD3 UR12, UPT, UPT, -UR7, 0x100000, URZ ;  /* 0x00100000070c7890 */ /* 0x000fc8000fffe1ff */
[----:B------:R-:W-:Y:S02]  /*05b0*/  USHF.L.U32 UR13, UR12, 0xb, URZ ;  /* 0x0000000b0c0d7899 */ /* 0x000fe400080006ff */
[----:B------:R-:W-:Y:S01]  /*05c0*/  USHF.L.U32 UR12, UR12, 0x1, URZ ;  /* 0x000000010c0c7899 */ /* 0x000fe200080006ff */
[----:B------:R-:W-:Y:S01]  /*05d0*/  ELECT P0, URZ, PT ;  /* 0x0000000000ff782f */ /* 0x000fe20003800000 */
[----:B------:R-:W3:Y:S10]  /*05e0*/  FENCE.VIEW.ASYNC.S ;  /* 0x00000000000073c6 */ /* 0x000ef40000000000 */
[----:B---3--:R3:W4:Y:S01]  /*05f0*/  SYNCS.EXCH.64 URZ, [UR8], UR12 ;  /* 0x0000000c08ff75b2 */ /* 0x0087220008000100 */
[----:B------:R3:W1:Y:S01]  /*0600*/  SYNCS.EXCH.64 URZ, [UR8+0x28], UR12 ;  /* 0x0000280c08ff75b2 */ /* 0x0006620008000100 */
        /* <DEDUP_REMOVED lines=8> */
[----:B------:R-:W-:Y:S01]  /*0690*/  NOP ;  /* 0x0000000000007918 */ /* 0x000fe20000000000 */
.L_x_9:
[----:B------:R-:W2:Y:S01]  /*06a0*/  SHFL.IDX PT, R0, R66, RZ, 0x1f ;  /* 0x00001fff42007589 */ /* 0x000ea200000e0000 */
[----:B------:R-:W-:Y:S01]  /*06b0*/  NOP ;  /* 0x0000000000007918 */ /* 0x000fe20000000000 */
[----:B--2---:R-:W-:-:S13]  /*06c0*/  ISETP.NE.AND P0, PT, R0, 0x1, PT ;  /* 0x000000010000780c */ /* 0x004fda0003f05270 */
[----:B------:R-:W-:Y:S05]  /*06d0*/  @P0 BRA `(.L_x_10) ;  /* 0x0000000000540947 */ /* 0x000fea0003800000 */
[----:B------:R-:W-:Y:S01]  /*06e0*/  UMOV UR9, 0x400 ;  /* 0x0000040000097882 */ /* 0x000fe20000000000 */
[----:B---3--:R-:W-:Y:S01]  /*06f0*/  UMOV UR8, 0x20 ;  /* 0x0000002000087882 */ /* 0x008fe20000000000 */
[----:B------:R-:W-:Y:S01]  /*0700*/  UMOV UR7, 0x80 ;  /* 0x0000008000077882 */ /* 0x000fe20000000000 */
[----:B------:R-:W-:Y:S02]  /*0710*/  ULEA UR9, UR37, UR9, 0x18 ;  /* 0x0000000925097291 */ /* 0x000fe4000f8ec0ff */
[----:B------:R-:W-:-:S04]  /*0720*/  UIADD3 UR12, UPT, UPT, -UR8, 0x100000, URZ ;  /* 0x00100000080c7890 */ /* 0x000fc8000fffe1ff */
[----:B------:R-:W-:Y:S02]  /*0730*/  USHF.L.U32 UR13, UR12, 0xb, URZ ;  /* 0x0000000b0c0d7899 */ /* 0x000fe400080006ff */
[----:B------:R-:W-:Y:S02]  /*0740*/  USHF.L.U32 UR12, UR12, 0x1, URZ ;  /* 0x000000010c0c7899 */ /* 0x000fe400080006ff */
[----:B------:R-:W-:-:S04]  /*0750*/  UIADD3 UR14, UPT, UPT, -UR7, 0x100000, URZ ;  /* 0x00100000070e7890 */ /* 0x000fc8000fffe1ff */
[----:B------:R-:W-:Y:S02]  /*0760*/  USHF.L.U32 UR15, UR14, 0xb, URZ ;  /* 0x0000000b0e0f7899 */ /* 0x000fe400080006ff */
[----:B------:R-:W-:Y:S01]  /*0770*/  USHF.L.U32 UR14, UR14, 0x1, URZ ;  /* 0x000000010e0e7899 */ /* 0x000fe200080006ff */
[----:B------:R-:W-:Y:S01]  /*0780*/  ELECT P0, URZ, PT ;  /* 0x0000000000ff782f */ /* 0x000fe20003800000 */
[----:B------:R-:W2:Y:S02]  /*0790*/  FENCE.VIEW.ASYNC.S ;  /* 0x00000000000073c6 */ /* 0x000ea40000000000 */
[----:B--2---:R2:W3:Y:S08]  /*07a0*/  SYNCS.EXCH.64 URZ, [UR9+0x50], UR12 ;  /* 0x0000500c09ff75b2 */ /* 0x0044f00008000100 */
        /* <DEDUP_REMOVED lines=8> */
.L_x_10:
[----:B------:R-:W4:Y:S01]  /*0830*/  SHFL.IDX PT, R0, R66, RZ, 0x1f ;  /* 0x00001fff42007589 */ /* 0x000f2200000e0000 */
[----:B------:R-:W-:Y:S01]  /*0840*/  NOP ;  /* 0x0000000000007918 */ /* 0x000fe20000000000 */
[----:B----4-:R-:W-:-:S13]  /*0850*/  ISETP.NE.AND P0, PT, R0, 0x3, PT ;  /* 0x000000030000780c */ /* 0x010fda0003f05270 */
[----:B------:R-:W-:Y:S05]  /*0860*/  @P0 BRA `(.L_x_11) ;  /* 0x00000000002c0947 */ /* 0x000fea0003800000 */
[----:B---3--:R-:W-:Y:S01]  /*0870*/  UMOV UR8, 0x400 ;  /* 0x0000040000087882 */ /* 0x008fe20000000000 */
[----:B------:R-:W-:Y:S01]  /*0880*/  UMOV UR7, 0x20 ;  /* 0x0000002000077882 */ /* 0x000fe20000000000 */
[----:B------:R-:W-:Y:S02]  /*0890*/  ULEA UR8, UR37, UR8, 0x18 ;  /* 0x0000000825087291 */ /* 0x000fe4000f8ec0ff */
[----:B--2---:R-:W-:-:S04]  /*08a0*/  UIADD3 UR12, UPT, UPT, -UR7, 0x100000, URZ ;  /* 0x00100000070c7890 */ /* 0x004fc8000fffe1ff */
[----:B------:R-:W-:Y:S02]  /*08b0*/  USHF.L.U32 UR13, UR12, 0xb, URZ ;  /* 0x0000000b0c0d7899 */ /* 0x000fe400080006ff */
[----:B------:R-:W-:Y:S01]  /*08c0*/  USHF.L.U32 UR12, UR12, 0x1, URZ ;  /* 0x000000010c0c7899 */ /* 0x000fe200080006ff */
[----:B------:R-:W-:Y:S01]  /*08d0*/  ELECT P0, URZ, PT ;  /* 0x0000000000ff782f */ /* 0x000fe20003800000 */
[----:B------:R-:W2:Y:S10]  /*08e0*/  FENCE.VIEW.ASYNC.S ;  /* 0x00000000000073c6 */ /* 0x000eb40000000000 */
[----:B--2---:R4:W2:Y:S01]  /*08f0*/  SYNCS.EXCH.64 URZ, [UR8+0x90], UR12 ;  /* 0x0000900c08ff75b2 */ /* 0x0048a20008000100 */
[----:B------:R4:W3:Y:S02]  /*0900*/  SYNCS.EXCH.64 URZ, [UR8+0x98], UR12 ;  /* 0x0000980c08ff75b2 */ /* 0x0008e40008000100 */
[----:B----4-:R-:W-:Y:S01]  /*0910*/  NOP ;  /* 0x0000000000007918 */ /* 0x010fe20000000000 */
.L_x_11:
[----:B------:R-:W4:Y:S01]  /*0920*/  SHFL.IDX PT, R0, R66, RZ, 0x1f ;  /* 0x00001fff42007589 */ /* 0x000f2200000e0000 */
[----:B------:R-:W-:Y:S01]  /*0930*/  NOP ;  /* 0x0000000000007918 */ /* 0x000fe20000000000 */
[----:B----4-:R-:W-:-:S13]  /*0940*/  ISETP.NE.AND P0, PT, R0, 0x4, PT ;  /* 0x000000040000780c */ /* 0x010fda0003f05270 */
[----:B------:R-:W-:Y:S05]  /*0950*/  @P0 BRA `(.L_x_12) ;  /* 0x0000000000480947 */ /* 0x000fea0003800000 */
[----:B--2---:R-:W-:Y:S01]  /*0960*/  UMOV UR9, 0x1e0 ;  /* 0x000001e000097882 */ /* 0x004fe20000000000 */
[----:B---3--:R-:W-:Y:S01]  /*0970*/  UMOV UR8, 0x400 ;  /* 0x0000040000087882 */ /* 0x008fe20000000000 */
[----:B------:R-:W-:Y:S01]  /*0980*/  USEL UR9, UR9, 0x1a0, UP5 ;  /* 0x000001a009097887 */ /* 0x000fe2000a800000 */
        /* <DEDUP_REMOVED lines=10> */
[----:B--2---:R4:W2:Y:S08]  /*0a30*/  SYNCS.EXCH.64 URZ, [UR8+0xa0], UR12 ;  /* 0x0000a00c08ff75b2 */ /* 0x0048b00008000100 */
[----:B------:R4:W3:Y:S01]  /*0a40*/  SYNCS.EXCH.64 URZ, [UR8+0xb0], UR14 ;  /* 0x0000b00e08ff75b2 */ /* 0x0008e20008000100 */
[----:B------:R4:W1:Y:S01]  /*0a50*/  SYNCS.EXCH.64 URZ, [UR8+0xa8], UR12 ;  /* 0x0000a80c08ff75b2 */ /* 0x0008620008000100 */
[----:B------:R4:W1:Y:S02]  /*0a60*/  SYNCS.EXCH.64 URZ, [UR8+0xb8], UR14 ;  /* 0x0000b80e08ff75b2 */ /* 0x0008640008000100 */
[----:B----4-:R-:W-:Y:S01]  /*0a70*/  NOP ;  /* 0x0000000000007918 */ /* 0x010fe20000000000 */
.L_x_12:
[----:B------:R-:W4:Y:S01]  /*0a80*/  SHFL.IDX PT, R0, R66, RZ, 0x1f ;  /* 0x00001fff42007589 */ /* 0x000f2200000e0000 */
[----:B------:R-:W-:Y:S01]  /*0a90*/  NOP ;  /* 0x0000000000007918 */ /* 0x000fe20000000000 */
[----:B----4-:R-:W-:-:S13]  /*0aa0*/  ISETP.NE.AND P0, PT, R0, 0x5, PT ;  /* 0x000000050000780c */ /* 0x010fda0003f05270 */
[----:B------:R-:W-:Y:S05]  /*0ab0*/  @P0 BRA `(.L_x_13) ;  /* 0x0000000000540947 */ /* 0x000fea0003800000 */
[----:B--2---:R-:W-:Y:S01]  /*0ac0*/  UMOV UR9, 0x400 ;  /* 0x0000040000097882 */ /* 0x004fe20000000000 */
        /* <DEDUP_REMOVED lines=14> */
[----:B------:R4:W1:Y:S01]  /*0bb0*/  SYNCS.EXCH.64 URZ, [UR9+0xe8], UR14 ;  /* 0x0000e80e09ff75b2 */ /* 0x0008620008000100 */
[----:B------:R4:W1:Y:S01]  /*0bc0*/  SYNCS.EXCH.64 URZ, [UR9+0xd0], UR12 ;  /* 0x0000d00c09ff75b2 */ /* 0x0008620008000100 */
[----:B------:R4:W1:Y:S01]  /*0bd0*/  SYNCS.EXCH.64 URZ, [UR9+0xf0], UR14 ;  /* 0x0000f00e09ff75b2 */ /* 0x0008620008000100 */
[----:B------:R4:W1:Y:S01]  /*0be0*/  SYNCS.EXCH.64 URZ, [UR9+0xd8], UR12 ;  /* 0x0000d80c09ff75b2 */ /* 0x0008620008000100 */
[----:B------:R4:W1:Y:S02]  /*0bf0*/  SYNCS.EXCH.64 URZ, [UR9+0xf8], UR14 ;  /* 0x0000f80e09ff75b2 */ /* 0x0008640008000100 */
[----:B----4-:R-:W-:Y:S01]  /*0c00*/  NOP ;  /* 0x0000000000007918 */ /* 0x010fe20000000000 */
.L_x_13:
[----:B------:R-:W4:Y:S01]  /*0c10*/  SHFL.IDX PT, R0, R66, RZ, 0x1f ;  /* 0x00001fff42007589 */ /* 0x000f2200000e0000 */
[----:B------:R-:W-:Y:S01]  /*0c20*/  ISETP.NE.OR P1, PT, RZ, UR10, !P1 ;  /* 0x0000000aff007c0c */ /* 0x000fe2000cf25670 */
        /* <DEDUP_REMOVED lines=12> */
[----:B------:R4:W3:Y:S01]  /*0cf0*/  SYNCS.EXCH.64 URZ, [UR8+0x110], UR12 ;  /* 0x0001100c08ff75b2 */ /* 0x0008e20008000100 */
[----:B------:R4:W1:Y:S01]  /*0d00*/  SYNCS.EXCH.64 URZ, [UR8+0x108], UR12 ;  /* 0x0001080c08ff75b2 */ /* 0x0008620008000100 */
[----:B------:R4:W1:Y:S02]  /*0d10*/  SYNCS.EXCH.64 URZ, [UR8+0x118], UR12 ;  /* 0x0001180c08ff75b2 */ /* 0x0008640008000100 */
[----:B----4-:R-:W-:Y:S01]  /*0d20*/  NOP ;  /* 0x0000000000007918 */ /* 0x010fe20000000000 */
.L_x_14:
[----:B------:R-:W-:Y:S01]  /*0d30*/  VOTEU.ALL UP1, P1 ;  /* 0x0000000000ff7886 */ /* 0x000fe20000820000 */
[----:B---3--:R-:W3:Y:S01]  /*0d40*/  LDCU UR8, c[0x0][0x36c] ;  /* 0x00006d80ff0877ac */ /* 0x008ee20008000800 */
[----:B------:R-:W-:Y:S01]  /*0d50*/  NOP ;  /* 0x0000000000007918 */ /* 0x000fe20000000000 */
[----:B------:R-:W-:Y:S01]  /*0d60*/  LOP3.LUT R10, R72, 0x1f, RZ, 0xc0, !PT ;  /* 0x0000001f480a7812 */ /* 0x000fe200078ec0ff */
[----:B--2---:R-:W-:Y:S01]  /*0d70*/  UMOV UR12, 0x20 ;  /* 0x00000020000c7882 */ /* 0x004fe20000000000 */
[----:B------:R-:W-:Y:S01]  /*0d80*/  @!UP1 UMOV UR7, 0x400 ;  /* 0x0000040000079882 */ /* 0x000fe20000000000 */
[----:B------:R-:W-:-:S04]  /*0d90*/  @!UP1 UIADD3 UR12, UPT, UPT, -UR12, 0x100000, URZ ;  /* 0x001000000c0c9890 */ /* 0x000fc8000fffe1ff */
[----:B------:R-:W-:Y:S02]  /*0da0*/  @!UP1 USHF.L.U32 UR13, UR12, 0xb, URZ ;  /* 0x0000000b0c0d9899 */ /* 0x000fe400080006ff */
[----:B------:R-:W-:Y:S02]  /*0db0*/  @!UP1 USHF.L.U32 UR12, UR12, 0x1, URZ ;  /* 0x000000010c0c9899 */ /* 0x000fe400080006ff */
[----:B------:R-:W-:Y:S01]  /*0dc0*/  @!UP1 ULEA UR7, UR37, UR7, 0x18 ;  /* 0x0000000725079291 */ /* 0x000fe2000f8ec0ff */
[----:B------:R-:W-:Y:S01]  /*0dd0*/  VOTEU.ALL UP1, P1 ;  /* 0x0000000000ff7886 */ /* 0x000fe20000820000 */
[----:B------:R-:W-:Y:S01]  /*0de0*/  UISETP.NE.AND UP4, UPT, UR10, URZ, UPT ;  /* 0x000000ff0a00728c */ /* 0x000fe2000bf85270 */
[----:B------:R-:W2:Y:S09]  /*0df0*/  FENCE.VIEW.ASYNC.S ;  /* 0x00000000000073c6 */ /* 0x000eb20000000000 */
[----:B--2---:R2:W4:Y:S01]  /*0e00*/  @!UP1 SYNCS.EXCH.64 URZ, [UR7+0x120], UR12 ;  /* 0x0001200c07ff95b2 */ /* 0x0045220008000100 */
[----:B---3--:R-:W-:-:S09]  /*0e10*/  UISETP.EQ.U32.AND UP1, UPT, UR8, 0x1, UPT ;  /* 0x000000010800788c */ /* 0x008fd2000bf22070 */
[----:B------:R-:W-:Y:S05]  /*0e20*/  BRA.U !UP1, `(.L_x_15) ;  /* 0x0000000109087547 */ /* 0x000fea000b800000 */
[----:B-1--4-:R-:W-:Y:S01]  /*0e30*/  UCGABAR_ARV ;  /* 0x00000000000079c7 */ /* 0x012fe20008000000 */
[----:B------:R-:W-:Y:S05]  /*0e40*/  BRA `(.L_x_16) ;  /* 0x0000000000047947 */ /* 0x000fea0003800000 */
.L_x_15:
[----:B-1--4-:R-:W-:Y:S01]  /*0e50*/  NOP ;  /* 0x0000000000007918 */ /* 0x012fe20000000000 */
.L_x_16:
[----:B------:R-:W1:Y:S01]  /*0e60*/  S2R R11, SR_CTAID.X ;  /* 0x00000000000b7919 */ /* 0x000e620000002500 */
[----:B------:R-:W-:-:S05]  /*0e70*/  CS2R.32 R60, SR_CgaSize ;  /* 0x00000000003c7805 */ /* 0x000fca0000008a00 */
[----:B------:R-:W-:-:S05]  /*0e80*/  IMAD R60, R60, -0xa0, RZ ;  /* 0xffffff603c3c7824 */ /* 0x000fca00078e02ff */
[----:B------:R-:W-:-:S14]  /*0e90*/  R2UR UR8, R60 ;  /* 0x000000003c0872ca */ /* 0x000fdc00000e0000 */
[----:B------:R-:W3:Y:S01]  /*0ea0*/  LDCU UR8, c[0x0][UR8+0x2b0] ;  /* 0x00005600080877ac */ /* 0x000ee20008000800 */
[----:B------:R-:W-:-:S05]  /*0eb0*/  CS2R.32 R0, SR_CgaSize ;  /* 0x0000000000007805 */ /* 0x000fca0000008a00 */
[----:B------:R-:W-:-:S06]  /*0ec0*/  IMAD R0, R0, -0xa0, RZ ;  /* 0xffffff6000007824 */ /* 0x000fcc00078e02ff */
[----:B------:R-:W4:Y:S01]  /*0ed0*/  LDC R0, c[0x0][R0+0x2a0] ;  /* 0x0000a80000007b82 */ /* 0x000f220000000800 */
[----:B------:R-:W-:Y:S01]  /*0ee0*/  PRMT R8, RZ, 0x7610, R8 ;  /* 0x00007610ff087816 */ /* 0x000fe20000000008 */
[----:B------:R-:W3:Y:S01]  /*0ef0*/  S2R R20, SR_CTAID.Y ;  /* 0x0000000000147919 */ /* 0x000ee20000002600 */
[----:B------:R-:W-:-:S05]  /*0f00*/  CS2R.32 R60, SR_CgaSize ;  /* 0x00000000003c7805 */ /* 0x000fca0000008a00 */
[----:B------:R-:W-:-:S05]  /*0f10*/  IMAD R60, R60, -0xa0, RZ ;  /* 0xffffff603c3c7824 */ /* 0x000fca00078e02ff */
[----:B--2---:R-:W-:-:S14]  /*0f20*/  R2UR UR7, R60 ;  /* 0x000000003c0772ca */ /* 0x004fdc00000e0000 */
[----:B------:R-:W2:Y:S01]  /*0f30*/  LDCU UR7, c[0x0][UR7+0x2b4] ;  /* 0x00005680070777ac */ /* 0x000ea20008000800 */
[----:B------:R-:W-:Y:S01]  /*0f40*/  UISETP.NE.AND UP2, UPT, UR10, 0x2, UPT ;  /* 0x000000020a00788c */ /* 0x000fe2000bf45270 */
[----:B------:R-:W3:Y:S01]  /*0f50*/  LDC R9, c[0x0][0xb24] ;  /* 0x0002c900ff097b82 */ /* 0x000ee20000000800 */
[----:B------:R-:W-:-:S05]  /*0f60*/  CS2R.32 R58, SR_CgaSize ;  /* 0x00000000003a7805 */ /* 0x000fca0000008a00 */
[----:B------:R-:W-:-:S06]  /*0f70*/  IMAD R58, R58, -0xa0, RZ ;  /* 0xffffff603a3a7824 */ /* 0x000fcc00078e02ff */
[----:B------:R-:W4:Y:S08]  /*0f80*/  LDC R58, c[0x0][R58+0x2a4] ;  /* 0x0000a9003a3a7b82 */ /* 0x000f300000000800 */
[----:B------:R-:W4:Y:S01]  /*0f90*/  LDC R26, c[0x0][0xb24] ;  /* 0x0002c900ff1a7b82 */ /* 0x000f220000000800 */
[----:B-1----:R-:W-:Y:S01]  /*0fa0*/  I2FP.F32.U32 R4, R11 ;  /* 0x0000000b00047245 */ /* 0x002fe20000201000 */
[----:B------:R-:W-:-:S06]  /*0fb0*/  IMAD.MOV.U32 R21, RZ, RZ, R11 ;  /* 0x000000ffff157224 */ /* 0x000fcc00078e000b */
[----:B------:R-:W1:Y:S01]  /*0fc0*/  S2UR UR36, SR_CTAID.Z ;  /* 0x00000000002479c3 */ /* 0x000e620000002700 */
[----:B---3--:R-:W-:Y:S02]  /*0fd0*/  ISETP.GE.AND P0, PT, R9, 0x1, PT ;  /* 0x000000010900780c */ /* 0x008fe40003f06270 */
[----:B------:R-:W-:Y:S01]  /*0fe0*/  I2FP.F32.U32 R2, R20 ;  /* 0x0000001400027245 */ /* 0x000fe20000201000 */
[----:B------:R-:W-:-:S04]  /*0ff0*/  FMUL R4, R4, UR8 ;  /* 0x0000000804047c20 */ /* 0x000fc80008400000 */
[----:B--2---:R-:W-:Y:S01]  /*1000*/  FMUL R2, R2, UR7 ;  /* 0x0000000702027c20 */ /* 0x004fe20008400000 */
[----:B------:R-:W2:Y:S01]  /*1010*/  F2I.U32.TRUNC.NTZ R60, R4 ;  /* 0x00000004003c7305 */ /* 0x000ea2000020f000 */
[----:B------:R-:W3:Y:S07]  /*1020*/  LDCU UR7, c[0x0][0xb30] ;  /* 0x00016600ff0777ac */ /* 0x000eee0008000800 */
[----:B------:R-:W1:Y:S01]  /*1030*/  F2I.U32.TRUNC.NTZ R3, R2 ;  /* 0x0000000200037305 */ /* 0x000e62000020f000 */
[----:B--2---:R-:W-:-:S04]  /*1040*/  IMAD.MOV R60, RZ, RZ, -R60 ;  /* 0x000000ffff3c7224 */ /* 0x004fc800078e0a3c */
[----:B----4-:R-:W-:Y:S01]  /*1050*/  IMAD R60, R0, R60, R11 ;  /* 0x0000003c003c7224 */ /* 0x010fe200078e020b */
[----:B------:R-:W-:Y:S01]  /*1060*/  PRMT R0, RZ, 0x7610, R0 ;  /* 0x00007610ff007816 */ /* 0x000fe20000000000 */
[----:B---3--:R-:W-:Y:S01]  /*1070*/  UISETP.NE.AND UP3, UPT, UR7, 0x1, UPT ;  /* 0x000000010700788c */ /* 0x008fe2000bf65270 */
[----:B-1----:R-:W-:-:S05]  /*1080*/  IADD3 R3, PT, PT, -R3, RZ, RZ ;  /* 0x000000ff03037210 */ /* 0x002fca0007ffe1ff */
[----:B------:R-:W-:Y:S01]  /*1090*/  IMAD R58, R58, R3, R20 ;  /* 0x000000033a3a7224 */ /* 0x000fe200078e0214 */
[----:B------:R-:W-:Y:S06]  /*10a0*/  BRA.U UP4, `(.L_x_17) ;  /* 0x0000000104247547 */ /* 0x000fec000b800000 */
[----:B------:R-:W-:Y:S01]  /*10b0*/  ISETP.NE.AND P1, PT, R58, RZ, PT ;  /* 0x000000ff3a00720c */ /* 0x000fe20003f25270 */
[----:B------:R-:W-:Y:S01]  /*10c0*/  IMAD.MOV.U32 R0, RZ, RZ, 0x3 ;  /* 0x00000003ff007424 */ /* 0x000fe200078e00ff */
[C---:B------:R-:W-:Y:S02]  /*10d0*/  LOP3.LUT R3, R60.reuse, 0xfffffffe, RZ, 0xc0, !PT ;  /* 0xfffffffe3c037812 */ /* 0x040fe400078ec0ff */
[----:B------:R-:W-:Y:S02]  /*10e0*/  ISETP.LT.U32.OR P1, PT, R60, 0x2, !P1 ;  /* 0x000000023c00780c */ /* 0x000fe40004f21470 */
[----:B------:R-:W-:Y:S02]  /*10f0*/  SHF.L.U32 R0, R0, R3, RZ ;  /* 0x0000000300007219 */ /* 0x000fe400000006ff */
[----:B------:R-:W-:Y:S02]  /*1100*/  SEL R5, RZ, 0x1, !P1 ;  /* 0x00000001ff057807 */ /* 0x000fe40004800000 */
[----:B------:R-:W-:-:S05]  /*1110*/  SEL R2, RZ, 0x2, !P1 ;  /* 0x00000002ff027807 */ /* 0x000fca0004800000 */
[----:B------:R-:W-:-:S05]  /*1120*/  IMAD.IADD R2, R5, 0x1, R2 ;  /* 0x0000000105027824 */ /* 0x000fca00078e0202 */
[----:B------:R-:W-:Y:S02]  /*1130*/  PRMT R8, R2, 0x7610, R8 ;  /* 0x0000761002087816 */ /* 0x000fe40000000008 */
.L_x_17:
[----:B------:R-:W-:Y:S05]  /*1140*/  @!P0 BRA `(.L_x_18) ;  /* 0x0000000000b88947 */ /* 0x000fea0003800000 */
[----:B------:R-:W1:Y:S01]  /*1150*/  LDC.64 R4, c[0x0][0xb18] ;  /* 0x0002c600ff047b82 */ /* 0x000e620000000a00 */
[----:B------:R-:W-:-:S07]  /*1160*/  ISETP.NE.AND P0, PT, R9, 0x1, PT ;  /* 0x000000010900780c */ /* 0x000fce0003f05270 */
[----:B------:R-:W2:Y:S08]  /*1170*/  LDC R14, c[0x0][0xb0c] ;  /* 0x0002c300ff0e7b82 */ /* 0x000eb00000000800 */
[----:B------:R-:W3:Y:S08]  /*1180*/  LDC R13, c[0x0][0x370] ;  /* 0x0000dc00ff0d7b82 */ /* 0x000ef00000000800 */
[----:B------:R-:W4:Y:S01]  /*1190*/  LDC R16, c[0x0][0x374] ;  /* 0x0000dd00ff107b82 */ /* 0x000f220000000800 */
[----:B-1----:R-:W-:-:S07]  /*11a0*/  ISETP.NE.AND P1, PT, R4, 0x1, PT ;  /* 0x000000010400780c */ /* 0x002fce0003f25270 */
[----:B------:R-:W3:Y:S01]  /*11b0*/  LDC.64 R6, c[0x0][0xb10] ;  /* 0x0002c400ff067b82 */ /* 0x000ee20000000a00 */
[----:B--2---:R-:W-:-:S07]  /*11c0*/  ISETP.NE.AND P2, PT, R14, 0x1, PT ;  /* 0x000000010e00780c */ /* 0x004fce0003f45270 */
[----:B------:R-:W1:Y:S08]  /*11d0*/  LDC R12, c[0x0][0xb20] ;  /* 0x0002c800ff0c7b82 */ /* 0x000e700000000800 */
[----:B------:R-:W2:Y:S01]  /*11e0*/  LDC.64 R2, c[0x0][0xb28] ;  /* 0x0002ca00ff027b82 */ /* 0x000ea20000000a00 */
[----:B----4-:R-:W-:-:S04]  /*11f0*/  IMAD.HI.U32 R15, R16, R5, RZ ;  /* 0x00000005100f7227 */ /* 0x010fc800078e00ff */
[----:B------:R-:W-:-:S04]  /*1200*/  IMAD.HI.U32 R5, R20, R5, RZ ;  /* 0x0000000514057227 */ /* 0x000fc800078e00ff */
[----:B---3--:R-:W-:-:S04]  /*1210*/  IMAD.HI.U32 R18, R13, R6, RZ ;  /* 0x000000060d127227 */ /* 0x008fc800078e00ff */
[C---:B------:R-:W-:Y:S01]  /*1220*/  IMAD.HI.U32 R22, R11.reuse, R6, RZ ;  /* 0x000000060b167227 */ /* 0x040fe200078e00ff */
[-C--:B------:R-:W-:Y:S02]  /*1230*/  @P2 SHF.R.U32.HI R13, RZ, R7.reuse, R18 ;  /* 0x00000007ff0d2219 */ /* 0x080fe40000011612 */
[-C--:B-1----:R-:W-:Y:S02]  /*1240*/  @P1 SHF.R.U32.HI R16, RZ, R12.reuse, R15 ;  /* 0x0000000cff101219 */ /* 0x082fe4000001160f */
[----:B------:R-:W-:Y:S02]  /*1250*/  SHF.R.U32.HI R5, RZ, R12, R5 ;  /* 0x0000000cff057219 */ /* 0x000fe40000011605 */
[----:B------:R-:W-:Y:S02]  /*1260*/  SHF.R.U32.HI R22, RZ, R7, R22 ;  /* 0x00000007ff167219 */ /* 0x000fe40000011616 */
[----:B------:R-:W-:Y:S01]  /*1270*/  SEL R5, R20, R5, !P1 ;  /* 0x0000000514057207 */ /* 0x000fe20004800000 */
[----:B--2---:R-:W-:Y:S01]  /*1280*/  IMAD.HI.U32 R18, R16, R2, RZ ;  /* 0x0000000210127227 */ /* 0x004fe200078e00ff */
[----:B------:R-:W-:-:S02]  /*1290*/  SEL R21, R11, R22, !P2 ;  /* 0x000000160b157207 */ /* 0x000fc40005000000 */
[----:B------:R-:W-:Y:S01]  /*12a0*/  IADD3 R7, PT, PT, -R5, RZ, RZ ;  /* 0x000000ff05077210 */ /* 0x000fe20007ffe1ff */
[----:B------:R-:W-:Y:S01]  /*12b0*/  IMAD.HI.U32 R6, R13, R2, RZ ;  /* 0x000000020d067227 */ /* 0x000fe200078e00ff */
[----:B------:R-:W-:-:S03]  /*12c0*/  @P0 SHF.R.U32.HI R16, RZ, R3, R18 ;  /* 0x00000003ff100219 */ /* 0x000fc60000011612 */
[----:B------:R-:W-:Y:S01]  /*12d0*/  IMAD R7, R4, R7, R20 ;  /* 0x0000000704077224 */ /* 0x000fe200078e0214 */
[----:B------:R-:W-:Y:S01]  /*12e0*/  @P0 SHF.R.U32.HI R13, RZ, R3, R6 ;  /* 0x00000003ff0d0219 */ /* 0x000fe20000011606 */
[----:B------:R-:W-:-:S04]  /*12f0*/  IMAD R16, R16, R9, RZ ;  /* 0x0000000910107224 */ /* 0x000fc800078e02ff */
[----:B------:R-:W-:Y:S01]  /*1300*/  IMAD R6, R13, R9, RZ ;  /* 0x000000090d067224 */ /* 0x000fe200078e02ff */
[----:B------:R-:W-:-:S04]  /*1310*/  ISETP.GE.AND P1, PT, R5, R16, PT ;  /* 0x000000100500720c */ /* 0x000fc80003f26270 */
[----:B------:R-:W-:Y:S01]  /*1320*/  ISETP.GE.OR P1, PT, R21, R6, P1 ;  /* 0x000000061500720c */ /* 0x000fe20000f26670 */
[----:B------:R-:W-:-:S05]  /*1330*/  IMAD.HI.U32 R6, R5, R2, RZ ;  /* 0x0000000205067227 */ /* 0x000fca00078e00ff */
[----:B------:R-:W-:-:S04]  /*1340*/  SHF.R.U32.HI R6, RZ, R3, R6 ;  /* 0x00000003ff067219 */ /* 0x000fc80000011606 */
[----:B------:R-:W-:-:S03]  /*1350*/  SEL R6, R5, R6, !P0 ;  /* 0x0000000605067207 */ /* 0x000fc60004000000 */
[----:B------:R-:W-:Y:S01]  /*1360*/  @!P1 IMAD.HI.U32 R12, R21, R2, RZ ;  /* 0x00000002150c9227 */ /* 0x000fe200078e00ff */
[----:B------:R-:W-:-:S04]  /*1370*/  IADD3 R2, PT, PT, -R6, RZ, RZ ;  /* 0x000000ff06027210 */ /* 0x000fc80007ffe1ff */
[----:B------:R-:W-:Y:S01]  /*1380*/  @!P1 SHF.R.U32.HI R12, RZ, R3, R12 ;  /* 0x00000003ff0c9219 */ /* 0x000fe2000001160c */
[----:B------:R-:W-:-:S03]  /*1390*/  IMAD R2, R9, R2, R5 ;  /* 0x0000000209027224 */ /* 0x000fc600078e0205 */
[----:B------:R-:W-:-:S05]  /*13a0*/  @!P1 SEL R3, R21, R12, !P0 ;  /* 0x0000000c15039207 */ /* 0x000fca0004000000 */
[--C-:B------:R-:W-:Y:S02]  /*13b0*/  @!P1 IMAD.IADD R6, R6, 0x1, -R3.reuse ;  /* 0x0000000106069824 */ /* 0x100fe400078e0a03 */
[----:B------:R-:W-:Y:S01]  /*13c0*/  @!P1 IMAD R3, R2, R13, R3 ;  /* 0x0000000d02039224 */ /* 0x000fe200078e0203 */
[----:B------:R-:W-:Y:S01]  /*13d0*/  IADD3 R2, PT, PT, -R21, RZ, RZ ;  /* 0x000000ff15027210 */ /* 0x000fe20007ffe1ff */
[----:B------:R-:W-:Y:S02]  /*13e0*/  @!P1 IMAD R5, R6, R9, R21 ;  /* 0x0000000906059224 */ /* 0x000fe400078e0215 */
[----:B------:R-:W-:Y:S02]  /*13f0*/  @!P1 IMAD.MOV.U32 R21, RZ, RZ, R3 ;  /* 0x000000ffff159224 */ /* 0x000fe400078e0003 */
[----:B------:R-:W-:Y:S02]  /*1400*/  IMAD R2, R14, R2, R11 ;  /* 0x000000020e027224 */ /* 0x000fe400078e020b */
[----:B------:R-:W-:-:S02]  /*1410*/  IMAD R20, R5, R4, R7 ;  /* 0x0000000405147224 */ /* 0x000fc400078e0207 */
[----:B------:R-:W-:Y:S02]  /*1420*/  IMAD R21, R21, R14, R2 ;  /* 0x0000000e15157224 */ /* 0x000fe400078e0202 */
.L_x_18:
[----:B------:R-:W-:Y:S05]  /*1430*/  BRA.U UP3, `(.L_x_19) ;  /* 0x0000000103407547 */ /* 0x000fea000b800000 */
[----:B------:R-:W1:Y:S08]  /*1440*/  LDC.64 R4, c[0x0][0xb10] ;  /* 0x0002c400ff047b82 */ /* 0x000e700000000a00 */
[----:B------:R-:W2:Y:S08]  /*1450*/  LDC.64 R2, c[0x0][0xb18] ;  /* 0x0002c600ff027b82 */ /* 0x000eb00000000a00 */
[----:B------:R-:W3:Y:S08]  /*1460*/  LDC R6, c[0x0][0xb20] ;  /* 0x0002c800ff067b82 */ /* 0x000ef00000000800 */
[----:B------:R-:W4:Y:S01]  /*1470*/  LDC R12, c[0x0][0xb0c] ;  /* 0x0002c300ff0c7b82 */ /* 0x000f220000000800 */
[----:B-1----:R-:W-:-:S05]  /*1480*/  IMAD.HI.U32 R4, R21, R4, RZ ;  /* 0x0000000415047227 */ /* 0x002fca00078e00ff */
[----:B------:R-:W-:Y:S01]  /*1490*/  SHF.R.U32.HI R4, RZ, R5, R4 ;  /* 0x00000005ff047219 */ /* 0x000fe20000011604 */
[----:B--2---:R-:W-:Y:S01]  /*14a0*/  IMAD.HI.U32 R3, R20, R3, RZ ;  /* 0x0000000314037227 */ /* 0x004fe200078e00ff */
[----:B------:R-:W-:-:S04]  /*14b0*/  ISETP.NE.AND P0, PT, R2, 0x1, PT ;  /* 0x000000010200780c */ /* 0x000fc80003f05270 */
[----:B---3--:R-:W-:-:S04]  /*14c0*/  SHF.R.U32.HI R3, RZ, R6, R3 ;  /* 0x00000006ff037219 */ /* 0x008fc80000011603 */
[----:B------:R-:W-:Y:S02]  /*14d0*/  SEL R3, R20, R3, !P0 ;  /* 0x0000000314037207 */ /* 0x000fe40004000000 */
[----:B----4-:R-:W-:-:S04]  /*14e0*/  ISETP.NE.AND P1, PT, R12, 0x1, PT ;  /* 0x000000010c00780c */ /* 0x010fc80003f25270 */
[----:B------:R-:W-:-:S05]  /*14f0*/  SEL R6, R21, R4, !P1 ;  /* 0x0000000415067207 */ /* 0x000fca0004800000 */
[----:B------:R-:W-:Y:S02]  /*1500*/  IMAD.IADD R4, R3, 0x1, -R6 ;  /* 0x0000000103047824 */ /* 0x000fe400078e0a06 */
[----:B------:R-:W-:Y:S02]  /*1510*/  IMAD.IADD R3, R6, 0x1, -R3 ;  /* 0x0000000106037824 */ /* 0x000fe400078e0a03 */
[----:B------:R-:W-:Y:S02]  /*1520*/  IMAD R21, R4, R12, R21 ;  /* 0x0000000c04157224 */ /* 0x000fe400078e0215 */
[----:B------:R-:W-:Y:S02]  /*1530*/  IMAD R20, R3, R2, R20 ;  /* 0x0000000203147224 */ /* 0x000fe400078e0214 */
.L_x_19:
[----:B------:R-:W-:Y:S05]  /*1540*/  BRA.U !UP1, `(.L_x_20) ;  /* 0x00000001090c7547 */ /* 0x000fea000b800000 */
[----:B------:R-:W-:Y:S01]  /*1550*/  UCGABAR_WAIT ;  /* 0x0000000000007dc7 */ /* 0x000fe20008000000 */
[----:B------:R-:W-:Y:S01]  /*1560*/  CCTL.IVALL ;  /* 0x00000000ff00798f */ /* 0x000fe20002000000 */
[----:B------:R-:W-:Y:S05]  /*1570*/  BRA `(.L_x_21) ;  /* 0x0000000000047947 */ /* 0x000fea0003800000 */
.L_x_20:
[----:B------:R-:W-:Y:S06]  /*1580*/  BAR.SYNC.DEFER_BLOCKING 0x0 ;  /* 0x0000000000007b1d */ /* 0x000fec0000010000 */
.L_x_21:
[----:B------:R-:W-:Y:S05]  /*1590*/  BRA.U UP2, `(.L_x_22) ;  /* 0x0000001102cc7547 */ /* 0x000fea000b800000 */
[----:B------:R-:W1:Y:S01]  /*15a0*/  LDCU UR4, c[0x0][0x38c] ;  /* 0x00007180ff0477ac */ /* 0x000e620008000800 */
[----:B------:R-:W2:Y:S01]  /*15b0*/  LDC R9, c[0x0][0x370] ;  /* 0x0000dc00ff097b82 */ /* 0x000ea20000000800 */
[----:B------:R-:W-:Y:S01]  /*15c0*/  IMAD.SHL.U32 R16, R11, 0x40, RZ ;  /* 0x000000400b107824 */ /* 0x000fe200078e00ff */
[----:B------:R-:W-:Y:S01]  /*15d0*/  PLOP3.LUT P1, PT, PT, PT, UP5, 0x80, 0x8 ;  /* 0x000000000008781c */ /* 0x000fe20003f2f058 */
[----:B------:R-:W-:Y:S01]  /*15e0*/  HFMA2 R12, -RZ, RZ, 0, 0 ;  /* 0x00000000ff0c7431 */ /* 0x000fe200000001ff */
[----:B------:R-:W-:Y:S01]  /*15f0*/  UISETP.NE.AND UP1, UPT, UR10, URZ, UPT ;  /* 0x000000ff0a00728c */ /* 0x000fe2000bf25270 */
[----:B------:R-:W-:Y:S01]  /*1600*/  ISETP.NE.AND P4, PT, R10, RZ, P5 ;  /* 0x000000ff0a00720c */ /* 0x000fe20002f85270 */
[----:B------:R-:W-:Y:S01]  /*1610*/  IMAD.MOV.U32 R15, RZ, RZ, 0x1 ;  /* 0x00000001ff0f7424 */ /* 0x000fe200078e00ff */
[----:B------:R-:W-:Y:S01]  /*1620*/  PLOP3.LUT P1, PT, P1, PT, PT, 0x8, 0x80 ;  /* 0x000000000080781c */ /* 0x000fe20000f2e170 */
[----:B------:R-:W3:Y:S01]  /*1630*/  LDC R0, c[0x0][0x374] ;  /* 0x0000dd00ff007b82 */ /* 0x000ee20000000800 */
[----:B------:R-:W-:Y:S01]  /*1640*/  IMAD.MOV.U32 R14, RZ, RZ, RZ ;  /* 0x000000ffff0e7224 */ /* 0x000fe200078e00ff */
[----:B------:R-:W-:Y:S01]  /*1650*/  MOV R8, 0x1 ;  /* 0x0000000100087802 */ /* 0x000fe20000000f00 */
[----:B------:R-:W-:Y:S01]  /*1660*/  IMAD.MOV.U32 R10, RZ, RZ, RZ ;  /* 0x000000ffff0a7224 */ /* 0x000fe200078e00ff */
[----:B------:R-:W-:Y:S01]  /*1670*/  LOP3.LUT R16, R16, 0x40, RZ, 0xc0, !PT ;  /* 0x0000004010107812 */ /* 0x000fe200078ec0ff */
[----:B------:R-:W4:Y:S01]  /*1680*/  LDCU.64 UR14, c[0x0][0x348] ;  /* 0x00006900ff0e77ac */ /* 0x000f220008000a00 */
[----:B-1----:R-:W-:-:S02]  /*1690*/  UIADD3 UR5, UPT, UPT, UR4, 0x3f, URZ ;  /* 0x0000003f04057890 */ /* 0x002fc4000fffe0ff */
[----:B------:R-:W-:Y:S02]  /*16a0*/  USEL UR22, UR6, 0x2, UP1 ;  /* 0x0000000206167887 */ /* 0x000fe40008800000 */
[----:B------:R-:W-:Y:S01]  /*16b0*/  USHF.R.S32.HI UR7, URZ, 0x1f, UR5 ;  /* 0x0000001fff077899 */ /* 0x000fe20008011405 */
[----:B------:R-:W-:-:S03]  /*16c0*/  UMOV UR23, URZ ;  /* 0x000000ff00177c82 */ /* 0x000fc60008000000 */
[----:B------:R-:W-:Y:S02]  /*16d0*/  ULEA.HI UR7, UR7, UR5, URZ, 0x6 ;  /* 0x0000000507077291 */ /* 0x000fe4000f8f30ff */
[----:B------:R-:W-:Y:S02]  /*16e0*/  UIADD3 UR5, UPT, UPT, UR4, -0x1, URZ ;  /* 0xffffffff04057890 */ /* 0x000fe4000fffe0ff */
[----:B------:R-:W-:Y:S02]  /*16f0*/  USHF.R.S32.HI UR7, URZ, 0x6, UR7 ;  /* 0x00000006ff077899 */ /* 0x000fe40008011407 */
[----:B------:R-:W-:Y:S02]  /*1700*/  UISETP.GE.U32.AND UP2, UPT, UR5, -0x7f, UPT ;  /* 0xffffff810500788c */ /* 0x000fe4000bf46070 */
[----:B------:R-:W-:Y:S02]  /*1710*/  UISETP.LT.U32.AND UP0, UPT, UR7, 0x5, UPT ;  /* 0x000000050700788c */ /* 0x000fe4000bf01070 */
[----:B------:R-:W-:-:S02]  /*1720*/  UIADD3 UR4, UPT, UPT, UR4, 0x7e, URZ ;  /* 0x0000007e04047890 */ /* 0x000fc4000fffe0ff */
[----:B------:R-:W-:-:S04]  /*1730*/  USEL UR5, UR7, 0x5, UP0 ;  /* 0x0000000507057887 */ /* 0x000fc80008000000 */
[----:B------:R-:W-:Y:S02]  /*1740*/  UIADD3 UR21, UPT, UPT, UR5, -0x1, URZ ;  /* 0xffffffff05157890 */ /* 0x000fe4000fffe0ff */
[----:B------:R-:W-:Y:S02]  /*1750*/  @UP2 UIADD3 UR21, UPT, UPT, UR5, URZ, URZ ;  /* 0x000000ff05152290 */ /* 0x000fe4000fffe0ff */
[----:B------:R-:W-:Y:S02]  /*1760*/  UIADD3 UR24, UPT, UPT, UR7, -UR5, URZ ;  /* 0x8000000507187290 */ /* 0x000fe4000fffe0ff */
[----:B------:R-:W-:Y:S02]  /*1770*/  UIADD3 UR13, UPT, UPT, UR21, 0x1, URZ ;  /* 0x00000001150d7890 */ /* 0x000fe4000fffe0ff */
[----:B--2-4-:R-:W-:-:S12]  /*1780*/  UIADD3 UR21, UPT, UPT, -UR21, URZ, URZ ;  /* 0x000000ff15157290 */ /* 0x014fd8000fffe1ff */
.L_x_42:
[----:B------:R-:W-:Y:S01]  /*1790*/  UISETP.NE.AND UP0, UPT, UR37, URZ, UPT ;  /* 0x000000ff2500728c */ /* 0x000fe2000bf05270 */
[----:B------:R-:W1:Y:S08]  /*17a0*/  S2UR UR37, SR_CgaCtaId ;  /* 0x00000000002579c3 */ /* 0x000e700000008800 */
[----:B------:R-:W-:Y:S05]  /*17b0*/  BRA.U UP0, `(.L_x_23) ;  /* 0x0000000100347547 */ /* 0x000fea000b800000 */
[----:B------:R-:W2:Y:S01]  /*17c0*/  S2R R2, SR_CgaCtaId ;  /* 0x0000000000027919 */ /* 0x000ea20000008800 */
[----:B------:R-:W-:-:S04]  /*17d0*/  MOV R3, 0x400 ;  /* 0x0000040000037802 */ /* 0x000fc80000000f00 */
[----:B--2---:R-:W-:Y:S02]  /*17e0*/  LEA R3, R2, R3, 0x18 ;  /* 0x0000000302037211 */ /* 0x004fe400078ec0ff */
[----:B------:R-:W-:-:S03]  /*17f0*/  SHF.L.U32 R2, R8, 0x1f, RZ ;  /* 0x0000001f08027819 */ /* 0x000fc600000006ff */
[----:B------:R-:W-:-:S04]  /*1800*/  IMAD R3, R10, 0x8, R3 ;  /* 0x000000080a037824 */ /* 0x000fc800078e0203 */
[----:B------:R-:W2:Y:S02]  /*1810*/  SYNCS.PHASECHK.TRANS64.TRYWAIT P0, [R3+URZ+0x110], R2 ;  /* 0x00011002030075a7 */ /* 0x000ea400080011ff */
[----:B--2---:R-:W-:Y:S05]  /*1820*/  @!P0 BRA `(.L_x_24) ;  /* 0x0000007000208947 */ /* 0x004fea0003800000 */
.L_x_150:
[----:B------:R-:W-:Y:S01]  /*1830*/  VIADD R10, R10, 0x1 ;  /* 0x000000010a0a7836 */ /* 0x000fe20000000000 */
[----:B------:R2:W-:Y:S04]  /*1840*/  SYNCS.ARRIVE.TRANS64.A1T0 RZ, [R3+URZ+0x100], RZ ;  /* 0x000100ff03ff79a7 */ /* 0x0005e800081000ff */
[----:B------:R-:W-:-:S04]  /*1850*/  ISETP.NE.AND P0, PT, R10, 0x2, PT ;  /* 0x000000020a00780c */ /* 0x000fc80003f05270 */
[----:B------:R-:W-:Y:S02]  /*1860*/  SEL R10, R10, RZ, P0 ;  /* 0x000000ff0a0a7207 */ /* 0x000fe40000000000 */
[----:B--2---:R-:W-:-:S04]  /*1870*/  SEL R3, RZ, 0x1, P0 ;  /* 0x00000001ff037807 */ /* 0x004fc80000000000 */
[----:B------:R-:W-:-:S07]  /*1880*/  LOP3.LUT R8, R8, R3, RZ, 0x3c, !PT ;  /* 0x0000000308087212 */ /* 0x000fce00078e3cff */
.L_x_23:
[----:B------:R-:W-:Y:S01]  /*1890*/  UMOV UR6, 0x400 ;  /* 0x0000040000067882 */ /* 0x000fe20000000000 */
[----:B------:R-:W-:Y:S01]  /*18a0*/  LEA.HI R3, R21, R21, RZ, 0x1 ;  /* 0x0000001515037211 */ /* 0x000fe200078f08ff */
[----:B-1----:R-:W-:Y:S01]  /*18b0*/  ULEA UR6, UR37, UR6, 0x18 ;  /* 0x0000000625067291 */ /* 0x002fe2000f8ec0ff */
[----:B------:R-:W-:Y:S01]  /*18c0*/  SHF.L.U32 R2, R15, 0x1f, RZ ;  /* 0x0000001f0f027819 */ /* 0x000fe200000006ff */
[----:B------:R-:W-:Y:S01]  /*18d0*/  UISETP.GE.U32.AND UP0, UPT, UR4, 0x7f, UPT ;  /* 0x0000007f0400788c */ /* 0x000fe2000bf06070 */
[C---:B------:R-:W-:Y:S01]  /*18e0*/  R2UR UR9, R16.reuse ;  /* 0x00000000100972ca */ /* 0x040fe200000e0000 */
[----:B------:R-:W-:Y:S01]  /*18f0*/  ULEA UR8, UR23, UR6, 0x3 ;  /* 0x0000000617087291 */ /* 0x000fe2000f8e18ff */
[----:B------:R-:W-:Y:S01]  /*1900*/  IMAD.SHL.U32 R3, R3, 0x40, RZ ;  /* 0x0000004003037824 */ /* 0x000fe200078e00ff */
[----:B------:R-:W-:Y:S01]  /*1910*/  R2UR UR11, R16 ;  /* 0x00000000100b72ca */ /* 0x000fe200000e0000 */
[----:B------:R-:W-:-:S03]  /*1920*/  UMOV UR25, URZ ;  /* 0x000000ff00197c82 */ /* 0x000fc60008000000 */
[----:B------:R-:W-:-:S03]  /*1930*/  R2UR UR34, R3 ;  /* 0x00000000032272ca */ /* 0x000fc600000e0000 */
[----:B------:R1:W2:Y:S01]  /*1940*/  SYNCS.PHASECHK.TRANS64.TRYWAIT P0, [UR8+0x28], R2 ;  /* 0x00002802ff0075a7 */ /* 0x0002a20008001108 */
[----:B------:R-:W-:-:S09]  /*1950*/  R2UR UR8, R20 ;  /* 0x00000000140872ca */ /* 0x000fd200000e0000 */
[----:B------:R-:W-:-:S04]  /*1960*/  ULOP3.LUT UR34, UR9, 0xffffff80, UR34, 0xf8, !UPT ;  /* 0xffffff8009227892 */ /* 0x000fc8000f8ef822 */
[----:B------:R-:W-:Y:S01]  /*1970*/  ULEA UR11, UR8, UR11, 0x7 ;  /* 0x0000000b080b7291 */ /* 0x000fe2000f8e38ff */
[----:B------:R-:W-:Y:S11]  /*1980*/  BRA.U !UP0, `(.L_x_25) ;  /* 0x0000000108bc7547 */ /* 0x000ff6000b800000 */
[----:B------:R-:W-:Y:S01]  /*1990*/  UMOV UR16, UR21 ;  /* 0x0000001500107c82 */ /* 0x000fe20008000000 */
[----:B------:R-:W-:Y:S01]  /*19a0*/  UMOV UR17, UR23 ;  /* 0x0000001700117c82 */ /* 0x000fe20008000000 */
[----:B------:R-:W-:-:S05]  /*19b0*/  UMOV UR35, URZ ;  /* 0x000000ff00237c82 */ /* 0x000fca0008000000 */
.L_x_31:
[----:B------:R-:W-:Y:S01]  /*19c0*/  ULEA UR33, UR17, UR6, 0x3 ;  /* 0x0000000611217291 */ /* 0x000fe2000f8e18ff */
[----:B------:R-:W-:Y:S01]  /*19d0*/  @P5 MOV R3, 0x8000 ;  /* 0x0000800000035802 */ /* 0x000fe20000000f00 */
[----:B-12-4-:R-:W-:Y:S10]  /*19e0*/  @P0 BRA `(.L_x_26) ;  /* 0x00000000000c0947 */ /* 0x016ff40003800000 */
[----:B------:R-:W-:-:S04]  /*19f0*/  SHF.L.U32 R5, R15, 0x1f, RZ ;  /* 0x0000001f0f057819 */ /* 0x000fc800000006ff */
[----:B------:R-:W2:Y:S02]  /*1a00*/  SYNCS.PHASECHK.TRANS64.TRYWAIT P0, [UR33+0x28], R5 ;  /* 0x00002805ff0075a7 */ /* 0x000ea40008001121 */
[----:B--2---:R-:W-:Y:S05]  /*1a10*/  @!P0 BRA `(.L_x_27) ;  /* 0x0000006c00b88947 */ /* 0x004fea0003800000 */
.L_x_26:
[----:B------:R2:W-:Y:S01]  /*1a20*/  @P5 SYNCS.ARRIVE.TRANS64 RZ, [UR33], R3 ;  /* 0x00000003ffff59a7 */ /* 0x0005e20008000021 */
[----:B------:R-:W-:Y:S02]  /*1a30*/  ULOP3.LUT UR8, UR22, 0x2, URZ, 0xfc, !UPT ;  /* 0x0000000216087892 */ /* 0x000fe4000f8efcff */
[----:B------:R-:W-:Y:S02]  /*1a40*/  UIADD3 UR16, UPT, UPT, UR16, 0x1, URZ ;  /* 0x0000000110107890 */ /* 0x000fe4000fffe0ff */
[----:B------:R-:W-:Y:S02]  /*1a50*/  UISETP.NE.AND UP0, UPT, UR8, 0x2, UPT ;  /* 0x000000020800788c */ /* 0x000fe4000bf05270 */
[----:B------:R-:W-:-:S07]  /*1a60*/  UISETP.NE.AND UP2, UPT, UR16, 0x1, UPT ;  /* 0x000000011000788c */ /* 0x000fce000bf45270 */
[----:B------:R-:W-:Y:S05]  /*1a70*/  BRA.U UP0, `(.L_x_28) ;  /* 0x0000000100047547 */ /* 0x000fea000b800000 */
[----:B------:R-:W-:Y:S05]  /*1a80*/  BPT.TRAP 0x1 ;  /* 0x000000040000795c */ /* 0x000fea0000300000 */
.L_x_28:
[----:B------:R-:W-:Y:S04]  /*1a90*/  BSSY.RECONVERGENT B0, `(.L_x_29) ;  /* 0x0000003000007945 */ /* 0x000fe80003800200 */
[----:B------:R-:W-:Y:S05]  /*1aa0*/  @!P4 BRA `(.L_x_30) ;  /* 0x000000000004c947 */ /* 0x000fea0003800000 */
[----:B------:R-:W-:Y:S05]  /*1ab0*/  BPT.TRAP 0x1 ;  /* 0x000000040000795c */ /* 0x000fea0000300000 */
.L_x_30:
[----:B------:R-:W-:Y:S05]  /*1ac0*/  BSYNC.RECONVERGENT B0 ;  /* 0x0000000000007941 */ /* 0x000fea0003800200 */
.L_x_29:
[----:B------:R-:W-:Y:S02]  /*1ad0*/  UIADD3 UR23, UPT, UPT, UR17, 0x1, URZ ;  /* 0x0000000111177890 */ /* 0x000fe4000fffe0ff */
[----:B------:R-:W-:Y:S02]  /*1ae0*/  UIADD3 UR28, UP1, UPT, UR14, 0x80, URZ ;  /* 0x000000800e1c7890 */ /* 0x000fe4000ff3e0ff */
[----:B------:R-:W-:Y:S02]  /*1af0*/  UISETP.NE.AND UP0, UPT, UR23, 0x5, UPT ;  /* 0x000000051700788c */ /* 0x000fe4000bf05270 */
[----:B------:R-:W-:Y:S02]  /*1b00*/  ULOP3.LUT UR33, UR33, 0xfefffff8, URZ, 0xc0, !UPT ;  /* 0xfefffff821217892 */ /* 0x000fe4000f8ec0ff */
[----:B------:R-:W-:Y:S02]  /*1b10*/  USEL UR9, URZ, 0x1, UP0 ;  /* 0x00000001ff097887 */ /* 0x000fe40008000000 */
[----:B------:R-:W-:-:S02]  /*1b20*/  USEL UR23, UR23, URZ, UP0 ;  /* 0x000000ff17177287 */ /* 0x000fc40008000000 */
[----:B------:R-:W-:Y:S02]  /*1b30*/  UIADD3 UR26, UP0, UPT, UR14, 0x180, URZ ;  /* 0x000001800e1a7890 */ /* 0x000fe4000ff1e0ff */
[----:B------:R-:W-:Y:S01]  /*1b40*/  ULEA UR8, UR23, UR6, 0x3 ;  /* 0x0000000617087291 */ /* 0x000fe2000f8e18ff */
[----:B------:R-:W-:Y:S01]  /*1b50*/  LOP3.LUT R15, R15, UR9, RZ, 0x3c, !PT ;  /* 0x000000090f0f7c12 */ /* 0x000fe2000f8e3cff */
[----:B------:R-:W-:Y:S02]  /*1b60*/  UIADD3.X UR29, UPT, UPT, URZ, UR15, URZ, UP1, !UPT ;  /* 0x0000000fff1d7290 */ /* 0x000fe40008ffe4ff */
[----:B------:R-:W-:Y:S01]  /*1b70*/  UIADD3.X UR27, UPT, UPT, URZ, UR15, URZ, UP0, !UPT ;  /* 0x0000000fff1b7290 */ /* 0x000fe200087fe4ff */
[----:B-1----:R-:W-:Y:S01]  /*1b80*/  SHF.L.U32 R2, R15, 0x1f, RZ ;  /* 0x0000001f0f027819 */ /* 0x002fe200000006ff */
[----:B------:R-:W-:Y:S01]  /*1b90*/  UMOV UR18, 0x0 ;  /* 0x0000000000127882 */ /* 0x000fe20000000000 */
[----:B------:R-:W-:Y:S01]  /*1ba0*/  UMOV UR19, 0x10000000 ;  /* 0x1000000000137882 */ /* 0x000fe20000000000 */
[----:B------:R-:W-:Y:S01]  /*1bb0*/  UMOV UR10, UR35 ;  /* 0x00000023000a7c82 */ /* 0x000fe20008000000 */
[----:B------:R4:W1:Y:S01]  /*1bc0*/  SYNCS.PHASECHK.TRANS64.TRYWAIT P0, [UR8+0x28], R2 ;  /* 0x00002802ff0075a7 */ /* 0x0008620008001108 */
[----:B------:R-:W-:Y:S01]  /*1bd0*/  ULEA UR8, UR17, UR6, 0xd ;  /* 0x0000000611087291 */ /* 0x000fe2000f8e68ff */
[----:B------:R-:W-:Y:S01]  /*1be0*/  UMOV UR12, UR36 ;  /* 0x00000024000c7c82 */ /* 0x000fe20008000000 */
[----:B------:R-:W-:-:S02]  /*1bf0*/  UMOV UR9, UR33 ;  /* 0x0000002100097c82 */ /* 0x000fc40008000000 */
[----:B------:R-:W-:Y:S02]  /*1c00*/  UIADD3 UR32, UPT, UPT, UR8, 0x4300, URZ ;  /* 0x0000430008207890 */ /* 0x000fe4000fffe0ff */
[----:B------:R-:W-:Y:S01]  /*1c10*/  UIADD3 UR8, UPT, UPT, UR8, 0xe300, URZ ;  /* 0x0000e30008087890 */ /* 0x000fe2000fffe0ff */
[----:B------:R-:W-:Y:S01]  /*1c20*/  UMOV UR25, UR13 ;  /* 0x0000000d00197c82 */ /* 0x000fe20008000000 */
[----:B------:R-:W-:-:S05]  /*1c30*/  UMOV UR17, UR23 ;  /* 0x0000001700117c82 */ /* 0x000fca0008000000 */
[----:B------:R2:W-:Y:S02]  /*1c40*/  UTMALDG.3D.2CTA [UR32], [UR28], desc[UR18] ;  /* 0x000012201c0075b4 */ /* 0x0005e40008211000 */
[----:B------:R4:W-:Y:S01]  /*1c50*/  UTMALDG.3D.2CTA [UR8], [UR26], desc[UR18] ;  /* 0x000012081a0075b4 */ /* 0x0009e20008211000 */
[----:B--2---:R-:W-:Y:S01]  /*1c60*/  UIADD3 UR35, UPT, UPT, UR35, 0x40, URZ ;  /* 0x0000004023237890 */ /* 0x004fe2000fffe0ff */
[----:B------:R-:W-:Y:S11]  /*1c70*/  BRA.U UP2, `(.L_x_31) ;  /* 0xfffffffd02507547 */ /* 0x000ff6000b83ffff */
.L_x_25:
[----:B----4-:R-:W-:Y:S01]  /*1c80*/  ULEA UR8, UR23, UR6, 0x3 ;  /* 0x0000000617087291 */ /* 0x010fe2000f8e18ff */
[----:B-1----:R-:W-:Y:S01]  /*1c90*/  SHF.L.U32 R2, R15, 0x1f, RZ ;  /* 0x0000001f0f027819 */ /* 0x002fe200000006ff */
[----:B------:R-:W-:Y:S01]  /*1ca0*/  @!P1 SYNCS.ARRIVE.TRANS64.A1T0 RZ, [UR6+0x98], RZ ;  /* 0x000098ffffff99a7 */ /* 0x000fe20008100006 */
[----:B------:R-:W-:-:S06]  /*1cb0*/  UISETP.GT.AND UP0, UPT, UR7, UR5, UPT ;  /* 0x000000050700728c */ /* 0x000fcc000bf04270 */
[----:B--2---:R1:W2:Y:S03]  /*1cc0*/  SYNCS.PHASECHK.TRANS64.TRYWAIT P0, [UR8+0x28], R2 ;  /* 0x00002802ff0075a7 */ /* 0x0042a60008001108 */
[----:B------:R-:W-:Y:S05]  /*1cd0*/  BRA.U !UP0, `(.L_x_32) ;  /* 0x0000000108bc7547 */ /* 0x000fea000b800000 */
[----:B------:R-:W-:Y:S01]  /*1ce0*/  UIADD3 UR26, UPT, UPT, UR24, UR25, URZ ;  /* 0x00000019181a7290 */ /* 0x000fe2000fffe0ff */
[----:B------:R-:W-:-:S11]  /*1cf0*/  UMOV UR27, UR23 ;  /* 0x00000017001b7c82 */ /* 0x000fd60008000000 */
.L_x_38:
[----:B------:R-:W-:Y:S01]  /*1d00*/  ULEA UR17, UR27, UR6, 0x3 ;  /* 0x000000061b117291 */ /* 0x000fe2000f8e18ff */
[----:B--2---:R-:W-:Y:S01]  /*1d10*/  @P5 MOV R3, 0x8000 ;  /* 0x0000800000035802 */ /* 0x004fe20000000f00 */
[----:B-12---:R-:W-:Y:S10]  /*1d20*/  @P0 BRA `(.L_x_33) ;  /* 0x00000000000c0947 */ /* 0x006ff40003800000 */
[----:B------:R-:W-:-:S04]  /*1d30*/  SHF.L.U32 R5, R15, 0x1f, RZ ;  /* 0x0000001f0f057819 */ /* 0x000fc800000006ff */
[----:B------:R-:W2:Y:S02]  /*1d40*/  SYNCS.PHASECHK.TRANS64.TRYWAIT P0, [UR17+0x28], R5 ;  /* 0x00002805ff0075a7 */ /* 0x000ea40008001111 */
[----:B--2---:R-:W-:Y:S05]  /*1d50*/  @!P0 BRA `(.L_x_34) ;  /* 0x0000006c00008947 */ /* 0x004fea0003800000 */
.L_x_33:
[----:B------:R2:W-:Y:S01]  /*1d60*/  @P5 SYNCS.ARRIVE.TRANS64 RZ, [UR17], R3 ;  /* 0x00000003ffff59a7 */ /* 0x0005e20008000011 */
[----:B------:R-:W-:-:S04]  /*1d70*/  ULOP3.LUT UR8, UR22, 0x2, URZ, 0xfc, !UPT ;  /* 0x0000000216087892 */ /* 0x000fc8000f8efcff */
[----:B------:R-:W-:-:S09]  /*1d80*/  UISETP.NE.AND UP0, UPT, UR8, 0x2, UPT ;  /* 0x000000020800788c */ /* 0x000fd2000bf05270 */
[----:B------:R-:W-:Y:S05]  /*1d90*/  BRA.U UP0, `(.L_x_35) ;  /* 0x0000000100047547 */ /* 0x000fea000b800000 */
[----:B------:R-:W-:Y:S05]  /*1da0*/  BPT.TRAP 0x1 ;  /* 0x000000040000795c */ /* 0x000fea0000300000 */
.L_x_35:
[----:B------:R-:W-:Y:S04]  /*1db0*/  BSSY.RECONVERGENT B0, `(.L_x_36) ;  /* 0x0000003000007945 */ /* 0x000fe80003800200 */
[----:B------:R-:W-:Y:S05]  /*1dc0*/  @!P4 BRA `(.L_x_37) ;  /* 0x000000000004c947 */ /* 0x000fea0003800000 */
[----:B------:R-:W-:Y:S05]  /*1dd0*/  BPT.TRAP 0x1 ;  /* 0x000000040000795c */ /* 0x000fea0000300000 */
.L_x_37:
[----:B------:R-:W-:Y:S05]  /*1de0*/  BSYNC.RECONVERGENT B0 ;  /* 0x0000000000007941 */ /* 0x000fea0003800200 */
.L_x_36:
[----:B------:R-:W-:Y:S02]  /*1df0*/  UIADD3 UR23, UPT, UPT, UR27, 0x1, URZ ;  /* 0x000000011b177890 */ /* 0x000fe4000fffe0ff */
[----:B------:R-:W-:Y:S02]  /*1e00*/  UIADD3 UR32, UP1, UPT, UR14, 0x80, URZ ;  /* 0x000000800e207890 */ /* 0x000fe4000ff3e0ff */
[----:B------:R-:W-:Y:S02]  /*1e10*/  UISETP.NE.AND UP0, UPT, UR23, 0x5, UPT ;  /* 0x000000051700788c */ /* 0x000fe4000bf05270 */
[----:B------:R-:W-:Y:S02]  /*1e20*/  USHF.L.U32 UR19, UR25, 0x6, URZ ;  /* 0x0000000619137899 */ /* 0x000fe400080006ff */
[----:B------:R-:W-:Y:S02]  /*1e30*/  USEL UR9, URZ, 0x1, UP0 ;  /* 0x00000001ff097887 */ /* 0x000fe40008000000 */
[----:B------:R-:W-:-:S02]  /*1e40*/  USEL UR23, UR23, URZ, UP0 ;  /* 0x000000ff17177287 */ /* 0x000fc40008000000 */
[----:B------:R-:W-:Y:S02]  /*1e50*/  UIADD3 UR30, UP0, UPT, UR14, 0x180, URZ ;  /* 0x000001800e1e7890 */ /* 0x000fe4000ff1e0ff */
[----:B------:R-:W-:Y:S01]  /*1e60*/  ULEA UR8, UR23, UR6, 0x3 ;  /* 0x0000000617087291 */ /* 0x000fe2000f8e18ff */
[----:B------:R-:W-:Y:S01]  /*1e70*/  LOP3.LUT R15, R15, UR9, RZ, 0x3c, !PT ;  /* 0x000000090f0f7c12 */ /* 0x000fe2000f8e3cff */
[----:B------:R-:W-:Y:S02]  /*1e80*/  ULOP3.LUT UR17, UR17, 0xfefffff8, URZ, 0xc0, !UPT ;  /* 0xfefffff811117892 */ /* 0x000fe4000f8ec0ff */
[----:B------:R-:W-:Y:S01]  /*1e90*/  UIADD3.X UR33, UPT, UPT, URZ, UR15, URZ, UP1, !UPT ;  /* 0x0000000fff217290 */ /* 0x000fe20008ffe4ff */
[----:B-1----:R-:W-:Y:S01]  /*1ea0*/  SHF.L.U32 R2, R15, 0x1f, RZ ;  /* 0x0000001f0f027819 */ /* 0x002fe200000006ff */
[----:B------:R-:W-:Y:S01]  /*1eb0*/  UIADD3.X UR31, UPT, UPT, URZ, UR15, URZ, UP0, !UPT ;  /* 0x0000000fff1f7290 */ /* 0x000fe200087fe4ff */
[----:B------:R-:W-:Y:S02]  /*1ec0*/  UMOV UR28, 0x0 ;  /* 0x00000000001c7882 */ /* 0x000fe40000000000 */
[----:B------:R4:W1:Y:S01]  /*1ed0*/  SYNCS.PHASECHK.TRANS64.TRYWAIT P0, [UR8+0x28], R2 ;  /* 0x00002802ff0075a7 */ /* 0x0008620008001108 */
[----:B------:R-:W-:Y:S01]  /*1ee0*/  ULEA UR8, UR27, UR6, 0xd ;  /* 0x000000061b087291 */ /* 0x000fe2000f8e68ff */
[----:B------:R-:W-:Y:S01]  /*1ef0*/  UMOV UR29, 0x10000000 ;  /* 0x10000000001d7882 */ /* 0x000fe20000000000 */
[----:B------:R-:W-:-:S02]  /*1f00*/  UMOV UR18, UR34 ;  /* 0x0000002200127c82 */ /* 0x000fc40008000000 */
[----:B------:R-:W-:Y:S02]  /*1f10*/  UIADD3 UR16, UPT, UPT, UR8, 0x4300, URZ ;  /* 0x0000430008107890 */ /* 0x000fe4000fffe0ff */
[----:B------:R-:W-:Y:S01]  /*1f20*/  UIADD3 UR8, UPT, UPT, UR8, 0xe300, URZ ;  /* 0x0000e30008087890 */ /* 0x000fe2000fffe0ff */
[----:B------:R-:W-:Y:S01]  /*1f30*/  UMOV UR20, UR36 ;  /* 0x0000002400147c82 */ /* 0x000fe20008000000 */
[----:B------:R-:W-:Y:S01]  /*1f40*/  UMOV UR12, UR36 ;  /* 0x00000024000c7c82 */ /* 0x000fe20008000000 */
[----:B------:R-:W-:Y:S01]  /*1f50*/  UMOV UR9, UR17 ;  /* 0x0000001100097c82 */ /* 0x000fe20008000000 */
[----:B------:R-:W-:Y:S01]  /*1f60*/  UMOV UR10, UR19 ;  /* 0x00000013000a7c82 */ /* 0x000fe20008000000 */
[----:B------:R-:W-:Y:S02]  /*1f70*/  UIADD3 UR25, UPT, UPT, UR25, 0x1, URZ ;  /* 0x0000000119197890 */ /* 0x000fe4000fffe0ff */
[----:B------:R4:W-:Y:S01]  /*1f80*/  UTMALDG.3D.2CTA [UR16], [UR32], desc[UR28] ;  /* 0x00001c10200075b4 */ /* 0x0009e20008211000 */
[----:B------:R-:W-:Y:S01]  /*1f90*/  UMOV UR27, UR23 ;  /* 0x00000017001b7c82 */ /* 0x000fe20008000000 */
[----:B------:R-:W-:Y:S01]  /*1fa0*/  UISETP.NE.AND UP0, UPT, UR25, UR26, UPT ;  /* 0x0000001a1900728c */ /* 0x000fe2000bf05270 */
[----:B------:R4:W-:Y:S08]  /*1fb0*/  UTMALDG.3D.2CTA [UR8], [UR30], desc[UR28] ;  /* 0x00001c081e0075b4 */ /* 0x0009f00008211000 */
[----:B----4-:R-:W-:Y:S05]  /*1fc0*/  BRA.U UP0, `(.L_x_38) ;  /* 0xfffffffd004c7547 */ /* 0x010fea000b83ffff */
.L_x_32:
[----:B-1----:R-:W-:Y:S01]  /*1fd0*/  LEA R2, R14, UR6, 0x3 ;  /* 0x000000060e027c11 */ /* 0x002fe2000f8e18ff */
[----:B------:R-:W-:Y:S01]  /*1fe0*/  NOP ;  /* 0x0000000000007918 */ /* 0x000fe20000000000 */
[----:B--2---:R-:W-:Y:S02]  /*1ff0*/  SHF.L.U32 R3, R12, 0x1f, RZ ;  /* 0x0000001f0c037819 */ /* 0x004fe400000006ff */
[----:B------:R-:W-:Y:S02]  /*2000*/  LEA R4, R14, UR6, 0x4 ;  /* 0x000000060e047c11 */ /* 0x000fe4000f8e20ff */
[----:B------:R-:W1:Y:S02]  /*2010*/  SYNCS.PHASECHK.TRANS64.TRYWAIT P0, [R2+URZ+0xa0], R3 ;  /* 0x0000a003020075a7 */ /* 0x000e6400080011ff */
[----:B-1----:R-:W-:Y:S05]  /*2020*/  @!P0 BRA `(.L_x_39) ;  /* 0x0000006800648947 */ /* 0x002fea0003800000 */
.L_x_153:
[----:B------:R-:W2:Y:S01]  /*2030*/  LDS.128 R4, [R4+0x130] ;  /* 0x0001300004047984 */ /* 0x000ea20000000c00 */
[----:B------:R-:W-:Y:S01]  /*2040*/  ISETP.GE.AND P0, PT, R26, 0x1, PT ;  /* 0x000000011a00780c */ /* 0x000fe20003f06270 */
[----:B-1----:R-:W-:Y:S01]  /*2050*/  VIADD R2, R2, 0xb0 ;  /* 0x000000b002027836 */ /* 0x002fe20000000000 */
[----:B------:R-:W-:Y:S01]  /*2060*/  @!PT LDS RZ, [RZ] ;  /* 0x00000000fffff984 */ /* 0x000fe20000000800 */
[----:B------:R-:W-:Y:S01]  /*2070*/  @!PT LDS RZ, [RZ] ;  /* 0x00000000fffff984 */ /* 0x000fe20000000800 */
[----:B------:R-:W-:Y:S01]  /*2080*/  @!PT LDS RZ, [RZ] ;  /* 0x00000000fffff984 */ /* 0x000fe20000000800 */
[----:B------:R-:W-:Y:S01]  /*2090*/  @!PT LDS RZ, [RZ] ;  /* 0x00000000fffff984 */ /* 0x000fe20000000800 */
[----:B------:R1:W-:Y:S06]  /*20a0*/  MEMBAR.ALL.CTA ;  /* 0x0000000000007992 */ /* 0x0003ec0000008000 */
[----:B-1----:R-:W1:Y:S01]  /*20b0*/  FENCE.VIEW.ASYNC.S ;  /* 0x00000000000073c6 */ /* 0x002e620000000000 */
[----:B------:R-:W-:-:S04]  /*20c0*/  PRMT R2, RZ, 0x654, R2 ;  /* 0x00000654ff027816 */ /* 0x000fc80000000002 */
[----:B-1----:R1:W-:Y:S01]  /*20d0*/  SYNCS.ARRIVE.TRANS64.RED.A1T0 RZ, [R2+URZ], RZ ;  /* 0x000000ff02ff79a7 */ /* 0x0023e200081004ff */
[----:B--2---:R-:W-:-:S13]  /*20e0*/  LOP3.LUT P2, RZ, R6, 0x1, RZ, 0xc0, !PT ;  /* 0x0000000106ff7812 */ /* 0x004fda000784c0ff */
[----:B------:R-:W-:Y:S01]  /*20f0*/  @P2 SHF.R.U32.HI R3, RZ, 0x10, R5 ;  /* 0x00000010ff032819 */ /* 0x000fe20000011605 */
[----:B------:R-:W-:Y:S01]  /*2100*/  VOTEU.ANY UP0, P2 ;  /* 0x0000000000ff7886 */ /* 0x000fe20001000100 */
[----:B------:R-:W-:Y:S02]  /*2110*/  @P2 MOV R13, R4 ;  /* 0x00000004000d2202 */ /* 0x000fe40000000f00 */
[----:B------:R-:W-:Y:S02]  /*2120*/  @P2 R2UR.BROADCAST UR8, R3 ;  /* 0x00000000030822ca */ /* 0x000fe400008e0000 */
[----:B------:R-:W-:-:S11]  /*2130*/  @P2 LOP3.LUT R11, R5, 0xffff, RZ, 0xc0, !PT ;  /* 0x0000ffff050b2812 */ /* 0x000fd600078ec0ff */
[----:B------:R-:W-:Y:S01]  /*2140*/  @UP0 UMOV UR36, UR8 ;  /* 0x0000000800240c82 */ /* 0x000fe20008000000 */
[----:B-1----:R-:W-:Y:S05]  /*2150*/  @!P0 BRA `(.L_x_40) ;  /* 0x0000000000b88947 */ /* 0x002fea0003800000 */
[----:B------:R-:W3:Y:S01]  /*2160*/  LDC.64 R4, c[0x0][0xb18] ;  /* 0x0002c600ff047b82 */ /* 0x000ee20000000a00 */
[----:B------:R-:W-:-:S07]  /*2170*/  ISETP.NE.AND P3, PT, R26, 0x1, PT ;  /* 0x000000011a00780c */ /* 0x000fce0003f65270 */
[----:B------:R-:W1:Y:S08]  /*2180*/  LDC.64 R6, c[0x0][0xb10] ;  /* 0x0002c400ff067b82 */ /* 0x000e700000000a00 */
[----:B------:R-:W2:Y:S08]  /*2190*/  LDC R17, c[0x0][0xb20] ;  /* 0x0002c800ff117b82 */ /* 0x000eb00000000800 */
[----:B------:R-:W4:Y:S01]  /*21a0*/  LDC R18, c[0x0][0xb0c] ;  /* 0x0002c300ff127b82 */ /* 0x000f220000000800 */
[----:B---3--:R-:W-:Y:S01]  /*21b0*/  IMAD.HI.U32 R22, R0, R5, RZ ;  /* 0x0000000500167227 */ /* 0x008fe200078e00ff */
[----:B------:R-:W-:-:S06]  /*21c0*/  ISETP.NE.AND P0, PT, R4, 0x1, PT ;  /* 0x000000010400780c */ /* 0x000fcc0003f05270 */
[----:B------:R-:W3:Y:S01]  /*21d0*/  LDC.64 R2, c[0x0][0xb28] ;  /* 0x0002ca00ff027b82 */ /* 0x000ee20000000a00 */
[----:B-1----:R-:W-:-:S04]  /*21e0*/  IMAD.HI.U32 R20, R9, R6, RZ ;  /* 0x0000000609147227 */ /* 0x002fc800078e00ff */
[----:B------:R-:W-:Y:S01]  /*21f0*/  IMAD.HI.U32 R24, R13, R6, RZ ;  /* 0x000000060d187227 */ /* 0x000fe200078e00ff */
[----:B------:R-:W-:Y:S02]  /*2200*/  SHF.R.U32.HI R20, RZ, R7, R20 ;  /* 0x00000007ff147219 */ /* 0x000fe40000011614 */
[----:B--2---:R-:W-:Y:S01]  /*2210*/  SHF.R.U32.HI R19, RZ, R17, R22 ;  /* 0x00000011ff137219 */ /* 0x004fe20000011616 */
[----:B------:R-:W-:Y:S01]  /*2220*/  IMAD.HI.U32 R22, R11, R5, RZ ;  /* 0x000000050b167227 */ /* 0x000fe200078e00ff */
[----:B------:R-:W-:Y:S02]  /*2230*/  SHF.R.U32.HI R24, RZ, R7, R24 ;  /* 0x00000007ff187219 */ /* 0x000fe40000011618 */
[----:B------:R-:W-:Y:S02]  /*2240*/  SEL R19, R0, R19, !P0 ;  /* 0x0000001300137207 */ /* 0x000fe40004000000 */
[----:B------:R-:W-:Y:S02]  /*2250*/  SHF.R.U32.HI R22, RZ, R17, R22 ;  /* 0x00000011ff167219 */ /* 0x000fe40000011616 */
[----:B----4-:R-:W-:-:S02]  /*2260*/  ISETP.NE.AND P1, PT, R18, 0x1, PT ;  /* 0x000000011200780c */ /* 0x010fc40003f25270 */
[----:B------:R-:W-:Y:S02]  /*2270*/  SEL R5, R11, R22, !P0 ;  /* 0x000000160b057207 */ /* 0x000fe40004000000 */
[----:B------:R-:W-:Y:S02]  /*2280*/  SEL R21, R9, R20, !P1 ;  /* 0x0000001409157207 */ /* 0x000fe40004800000 */
[----:B------:R-:W-:Y:S01]  /*2290*/  SEL R7, R13, R24, !P1 ;  /* 0x000000180d077207 */ /* 0x000fe20004800000 */
[----:B---3--:R-:W-:Y:S01]  /*22a0*/  IMAD.HI.U32 R20, R19, R2, RZ ;  /* 0x0000000213147227 */ /* 0x008fe200078e00ff */
[----:B------:R-:W-:-:S03]  /*22b0*/  IADD3 R17, PT, PT, -R5, RZ, RZ ;  /* 0x000000ff05117210 */ /* 0x000fc60007ffe1ff */
        /* <DEDUP_REMOVED lines=11> */
[----:B------:R-:W-:-:S04]  /*2370*/  @!P0 IMAD.HI.U32 R20, R7, R2, RZ ;  /* 0x0000000207148227 */ /* 0x000fc800078e00ff */
[----:B------:R-:W-:Y:S01]  /*2380*/  IMAD.MOV R2, RZ, RZ, -R6 ;  /* 0x000000ffff027224 */ /* 0x000fe200078e0a06 */
[----:B------:R-:W-:-:S03]  /*2390*/  @!P0 SHF.R.U32.HI R20, RZ, R3, R20 ;  /* 0x00000003ff148219 */ /* 0x000fc60000011614 */
[----:B------:R-:W-:Y:S01]  /*23a0*/  IMAD R2, R26, R2, R5 ;  /* 0x000000021a027224 */ /* 0x000fe200078e0205 */
        /* <DEDUP_REMOVED lines=9> */
.L_x_40:
[----:B------:R-:W1:Y:S02]  /*2440*/  LDCU UR8, c[0x0][0xb30] ;  /* 0x00016600ff0877ac */ /* 0x000e640008000800 */
[----:B-1----:R-:W-:-:S09]  /*2450*/  UISETP.NE.AND UP0, UPT, UR8, 0x1, UPT ;  /* 0x000000010800788c */ /* 0x002fd2000bf05270 */
[----:B------:R-:W-:Y:S05]  /*2460*/  BRA.U UP0, `(.L_x_41) ;  /* 0x0000000100407547 */ /* 0x000fea000b800000 */
[----:B------:R-:W1:Y:S08]  /*2470*/  LDC.64 R4, c[0x0][0xb10] ;  /* 0x0002c400ff047b82 */ /* 0x000e700000000a00 */
[----:B------:R-:W2:Y:S08]  /*2480*/  LDC.64 R2, c[0x0][0xb18] ;  /* 0x0002c600ff027b82 */ /* 0x000eb00000000a00 */
[----:B------:R-:W4:Y:S08]  /*2490*/  LDC R6, c[0x0][0xb20] ;  /* 0x0002c800ff067b82 */ /* 0x000f300000000800 */
[----:B------:R-:W3:Y:S01]  /*24a0*/  LDC R18, c[0x0][0xb0c] ;  /* 0x0002c300ff127b82 */ /* 0x000ee20000000800 */
[----:B-1----:R-:W-:-:S05]  /*24b0*/  IMAD.HI.U32 R4, R13, R4, RZ ;  /* 0x000000040d047227 */ /* 0x002fca00078e00ff */
[----:B------:R-:W-:Y:S01]  /*24c0*/  SHF.R.U32.HI R4, RZ, R5, R4 ;  /* 0x00000005ff047219 */ /* 0x000fe20000011604 */
[----:B--2---:R-:W-:Y:S01]  /*24d0*/  IMAD.HI.U32 R3, R11, R3, RZ ;  /* 0x000000030b037227 */ /* 0x004fe200078e00ff */
[----:B------:R-:W-:-:S04]  /*24e0*/  ISETP.NE.AND P0, PT, R2, 0x1, PT ;  /* 0x000000010200780c */ /* 0x000fc80003f05270 */
[----:B----4-:R-:W-:-:S04]  /*24f0*/  SHF.R.U32.HI R6, RZ, R6, R3 ;  /* 0x00000006ff067219 */ /* 0x010fc80000011603 */
[----:B------:R-:W-:Y:S02]  /*2500*/  SEL R3, R11, R6, !P0 ;  /* 0x000000060b037207 */ /* 0x000fe40004000000 */
[----:B---3--:R-:W-:-:S04]  /*2510*/  ISETP.NE.AND P1, PT, R18, 0x1, PT ;  /* 0x000000011200780c */ /* 0x008fc80003f25270 */
[----:B------:R-:W-:-:S05]  /*2520*/  SEL R4, R13, R4, !P1 ;  /* 0x000000040d047207 */ /* 0x000fca0004800000 */
[----:B------:R-:W-:Y:S02]  /*2530*/  IMAD.IADD R5, R3, 0x1, -R4 ;  /* 0x0000000103057824 */ /* 0x000fe400078e0a04 */
[----:B------:R-:W-:Y:S02]  /*2540*/  IMAD.IADD R3, R4, 0x1, -R3 ;  /* 0x0000000104037824 */ /* 0x000fe400078e0a03 */
[----:B------:R-:W-:Y:S02]  /*2550*/  IMAD R13, R5, R18, R13 ;  /* 0x00000012050d7224 */ /* 0x000fe400078e020d */
[----:B------:R-:W-:-:S07]  /*2560*/  IMAD R11, R3, R2, R11 ;  /* 0x00000002030b7224 */ /* 0x000fce00078e020b */
.L_x_41:
[----:B------:R-:W-:Y:S01]  /*2570*/  VIADD R14, R14, 0x1 ;  /* 0x000000010e0e7836 */ /* 0x000fe20000000000 */
[----:B------:R-:W-:Y:S01]  /*2580*/  PLOP3.LUT P1, PT, PT, PT, PT, 0x80, 0x8 ;  /* 0x000000000008781c */ /* 0x000fe20003f2f070 */
[----:B------:R-:W-:Y:S02]  /*2590*/  IMAD.IADD R21, R13, 0x1, R60 ;  /* 0x000000010d157824 */ /* 0x000fe400078e023c */
[----:B------:R-:W-:Y:S01]  /*25a0*/  IMAD.IADD R20, R11, 0x1, R58 ;  /* 0x000000010b147824 */ /* 0x000fe200078e023a */
[----:B------:R-:W-:-:S04]  /*25b0*/  ISETP.NE.AND P0, PT, R14, 0x2, PT ;  /* 0x000000020e00780c */ /* 0x000fc80003f05270 */
[----:B------:R-:W-:Y:S02]  /*25c0*/  SEL R3, RZ, 0x1, P0 ;  /* 0x00000001ff037807 */ /* 0x000fe40000000000 */
[----:B------:R-:W-:Y:S02]  /*25d0*/  SEL R14, R14, RZ, P0 ;  /* 0x000000ff0e0e7207 */ /* 0x000fe40000000000 */
[----:B------:R-:W-:Y:S01]  /*25e0*/  LOP3.LUT R12, R12, R3, RZ, 0x3c, !PT ;  /* 0x000000030c0c7212 */ /* 0x000fe200078e3cff */
[----:B------:R-:W-:Y:S06]  /*25f0*/  @P2 BRA `(.L_x_42) ;  /* 0xfffffff000642947 */ /* 0x000fec000383ffff */
[----:B------:R-:W-:Y:S01]  /*2600*/  UIADD3 UR6, UPT, UPT, UR6, 0x28, URZ ;  /* 0x0000002806067890 */ /* 0x000fe2000fffe0ff */
[----:B------:R-:W-:-:S03]  /*2610*/  SHF.L.U32 R3, R15, 0x1f, RZ ;  /* 0x0000001f0f037819 */ /* 0x000fc600000006ff */
[----:B------:R-:W-:-:S09]  /*2620*/  ULEA UR4, UR23, UR6, 0x3 ;  /* 0x0000000617047291 */ /* 0x000fd2000f8e18ff */
[----:B------:R-:W1:Y:S02]  /*2630*/  SYNCS.PHASECHK.TRANS64.TRYWAIT P0, [UR4], R3 ;  /* 0x00000003ff0075a7 */ /* 0x000e640008001104 */
[----:B-1----:R-:W-:Y:S05]  /*2640*/  @!P0 BRA `(.L_x_43) ;  /* 0x0000006000f08947 */ /* 0x002fea0003800000 */
.L_x_155:
[----:B------:R-:W-:-:S04]  /*2650*/  UIADD3 UR5, UPT, UPT, UR23, 0x1, URZ ;  /* 0x0000000117057890 */ /* 0x000fc8000fffe0ff */
[----:B------:R-:W-:-:S04]  /*2660*/  UISETP.NE.AND UP0, UPT, UR5, 0x5, UPT ;  /* 0x000000050500788c */ /* 0x000fc8000bf05270 */
[----:B------:R-:W-:Y:S02]  /*2670*/  USEL UR7, URZ, 0x1, UP0 ;  /* 0x00000001ff077887 */ /* 0x000fe40008000000 */
[----:B------:R-:W-:-:S04]  /*2680*/  USEL UR5, UR5, URZ, UP0 ;  /* 0x000000ff05057287 */ /* 0x000fc80008000000 */
[----:B------:R-:W-:Y:S01]  /*2690*/  ULEA UR4, UR5, UR6, 0x3 ;  /* 0x0000000605047291 */ /* 0x000fe2000f8e18ff */
[----:B------:R-:W-:-:S04]  /*26a0*/  LOP3.LUT R2, R15, UR7, RZ, 0x3c, !PT ;  /* 0x000000070f027c12 */ /* 0x000fc8000f8e3cff */
[----:B-1----:R-:W-:-:S04]  /*26b0*/  SHF.L.U32 R3, R2, 0x1f, RZ ;  /* 0x0000001f02037819 */ /* 0x002fc800000006ff */
[----:B------:R-:W1:Y:S02]  /*26c0*/  SYNCS.PHASECHK.TRANS64.TRYWAIT P0, [UR4], R3 ;  /* 0x00000003ff0075a7 */ /* 0x000e640008001104 */
[----:B-1----:R-:W-:Y:S05]  /*26d0*/  @!P0 BRA `(.L_x_44) ;  /* 0x0000006000e48947 */ /* 0x002fea0003800000 */
.L_x_157:
        /* <DEDUP_REMOVED lines=9> */
.L_x_159:
        /* <DEDUP_REMOVED lines=9> */
.L_x_161:
[----:B------:R-:W-:-:S04]  /*2800*/  UIADD3 UR5, UPT, UPT, UR5, 0x1, URZ ;  /* 0x0000000105057890 */ /* 0x000fc8000fffe0ff */
[----:B------:R-:W-:-:S04]  /*2810*/  UISETP.NE.AND UP0, UPT, UR5, 0x5, UPT ;  /* 0x000000050500788c */ /* 0x000fc8000bf05270 */
[----:B------:R-:W-:Y:S02]  /*2820*/  USEL UR4, URZ, 0x1, UP0 ;  /* 0x00000001ff047887 */ /* 0x000fe40008000000 */
[----:B------:R-:W-:-:S04]  /*2830*/  USEL UR5, UR5, URZ, UP0 ;  /* 0x000000ff05057287 */ /* 0x000fc80008000000 */
[----:B------:R-:W-:Y:S01]  /*2840*/  ULEA UR5, UR5, UR6, 0x3 ;  /* 0x0000000605057291 */ /* 0x000fe2000f8e18ff */
[----:B-1----:R-:W-:-:S04]  /*2850*/  LOP3.LUT R3, R2, UR4, RZ, 0x3c, !PT ;  /* 0x0000000402037c12 */ /* 0x002fc8000f8e3cff */
[----:B------:R-:W-:Y:S01]  /*2860*/  SHF.L.U32 R3, R3, 0x1f, RZ ;  /* 0x0000001f03037819 */ /* 0x000fe200000006ff */
[----:B---3--:R-:W-:-:S07]  /*2870*/  IMAD.U32 R0, RZ, RZ, UR5 ;  /* 0x00000005ff007e24 */ /* 0x008fce000f8e00ff */
.L_x_47:
[----:B-1----:R1:W2:Y:S02]  /*2880*/  SYNCS.PHASECHK.TRANS64.TRYWAIT P0, [R0+URZ], R3 ;  /* 0x00000003000075a7 */ /* 0x0022a400080011ff */
[----:B--2---:R-:W-:Y:S05]  /*2890*/  @!P0 NANOSLEEP.SYNCS 0x989680 ;  /* 0x009896800000895d */ /* 0x004fea0003900000 */
[----:B------:R-:W2:Y:S02]  /*28a0*/  @!P0 SYNCS.PHASECHK.TRANS64 P0, [R0+URZ], R3 ;  /* 0x00000003000085a7 */ /* 0x000ea400080010ff */
[----:B--2---:R-:W-:Y:S05]  /*28b0*/  @P0 EXIT ;  /* 0x000000000000094d */ /* 0x004fea0003800000 */
[----:B------:R-:W-:Y:S05]  /*28c0*/  BRA `(.L_x_47) ;  /* 0xfffffffc00ec7947 */ /* 0x000fea000383ffff */
.L_x_22:
[----:B------:R-:W-:-:S04]  /*28d0*/  UISETP.NE.AND UP1, UPT, UR37, URZ, UPT ;  /* 0x000000ff2500728c */ /* 0x000fc8000bf25270 */
[----:B------:R-:W-:-:S09]  /*28e0*/  UISETP.NE.OR UP1, UPT, UR10, 0x1, UP1 ;  /* 0x000000010a00788c */ /* 0x000fd20008f25670 */
[----:B------:R-:W-:Y:S05]  /*28f0*/  BRA.U UP1, `(.L_x_48) ;  /* 0x00000005014c7547 */ /* 0x000fea000b800000 */
[----:B------:R-:W-:Y:S01]  /*2900*/  HFMA2 R11, -RZ, RZ, 0, 0 ;  /* 0x00000000ff0b7431 */ /* 0x000fe200000001ff */
[----:B------:R-:W-:Y:S01]  /*2910*/  ISETP.GE.U32.AND P2, PT, R10, 0x2, PT ;  /* 0x000000020a00780c */ /* 0x000fe20003f46070 */
[----:B------:R-:W-:Y:S01]  /*2920*/  IMAD.MOV.U32 R12, RZ, RZ, 0x1 ;  /* 0x00000001ff0c7424 */ /* 0x000fe200078e00ff */
[----:B------:R-:W-:Y:S01]  /*2930*/  CS2R R8, SRZ ;  /* 0x0000000000087805 */ /* 0x000fe2000001ff00 */
[----:B------:R-:W-:Y:S01]  /*2940*/  IMAD.MOV.U32 R3, RZ, RZ, RZ ;  /* 0x000000ffff037224 */ /* 0x000fe200078e00ff */
[----:B------:R-:W-:Y:S01]  /*2950*/  UMOV UR4, 0x400 ;  /* 0x0000040000047882 */ /* 0x000fe20000000000 */
[----:B------:R-:W-:Y:S01]  /*2960*/  UMOV UR6, URZ ;  /* 0x000000ff00067c82 */ /* 0x000fe20008000000 */
[----:B------:R-:W-:-:S12]  /*2970*/  ULEA UR37, UR37, UR4, 0x18 ;  /* 0x0000000425257291 */ /* 0x000fd8000f8ec0ff */
.L_x_52:
[----:B------:R-:W-:Y:S02]  /*2980*/  LEA R0, R3, UR37, 0x3 ;  /* 0x0000002503007c11 */ /* 0x000fe4000f8e18ff */
[----:B------:R-:W-:-:S03]  /*2990*/  SHF.L.U32 R5, R8, 0x1f, RZ ;  /* 0x0000001f08057819 */ /* 0x000fc600000006ff */
[----:B------:R-:W-:Y:S01]  /*29a0*/  VIADD R4, R0, 0x110 ;  /* 0x0000011000047836 */ /* 0x000fe20000000000 */
[----:B------:R-:W1:Y:S02]  /*29b0*/  SYNCS.PHASECHK.TRANS64.TRYWAIT P0, [R0+URZ+0x100], R5 ;  /* 0x00010005000075a7 */ /* 0x000e6400080011ff */
[----:B-1----:R-:W-:Y:S05]  /*29c0*/  @!P0 BRA `(.L_x_49) ;  /* 0x0000006000708947 */ /* 0x002fea0003800000 */
.L_x_162:
[----:B------:R-:W-:Y:S01]  /*29d0*/  ULEA UR5, UR6, UR37, 0x3 ;  /* 0x0000002506057291 */ /* 0x000fe2000f8e18ff */
[----:B------:R-:W-:Y:S01]  /*29e0*/  PRMT R4, RZ, 0x654, R4 ;  /* 0x00000654ff047816 */ /* 0x000fe20000000004 */
[----:B-1----:R-:W-:Y:S01]  /*29f0*/  @!P2 IMAD.MOV.U32 R5, RZ, RZ, 0x10 ;  /* 0x00000010ff05a424 */ /* 0x002fe200078e00ff */
[----:B------:R-:W-:Y:S01]  /*2a00*/  SHF.L.U32 R7, R12, 0x1f, RZ ;  /* 0x0000001f0c077819 */ /* 0x000fe200000006ff */
[----:B------:R-:W-:Y:S01]  /*2a10*/  UIADD3 UR4, UPT, UPT, UR5, 0xa0, URZ ;  /* 0x000000a005047890 */ /* 0x000fe2000fffe0ff */
[----:B------:R1:W-:Y:S05]  /*2a20*/  SYNCS.ARRIVE.TRANS64.RED.A1T0 RZ, [R4+URZ], RZ ;  /* 0x000000ff04ff79a7 */ /* 0x0003ea00081004ff */
[----:B------:R-:W-:Y:S01]  /*2a30*/  IMAD.U32 R13, RZ, RZ, UR4 ;  /* 0x00000004ff0d7e24 */ /* 0x000fe2000f8e00ff */
[----:B------:R-:W2:Y:S04]  /*2a40*/  SYNCS.PHASECHK.TRANS64.TRYWAIT P0, [UR5+0xb0], R7 ;  /* 0x0000b007ff0075a7 */ /* 0x000ea80008001105 */
[----:B------:R-:W-:Y:S01]  /*2a50*/  PRMT R13, R10, 0x654, R13 ;  /* 0x000006540a0d7816 */ /* 0x000fe2000000000d */
[----:B-12---:R-:W-:Y:S06]  /*2a60*/  @!P0 BRA `(.L_x_50) ;  /* 0x00000060005c8947 */ /* 0x006fec0003800000 */
.L_x_164:
[----:B------:R-:W-:Y:S01]  /*2a70*/  ULEA UR4, UR6, UR37, 0x4 ;  /* 0x0000002506047291 */ /* 0x000fe2000f8e20ff */
[----:B------:R-:W-:Y:S01]  /*2a80*/  SEL R2, R13, R2, !P2 ;  /* 0x000000020d027207 */ /* 0x000fe20005000000 */
[----:B------:R-:W-:Y:S01]  /*2a90*/  UIADD3 UR5, UPT, UPT, UR5, 0xa0, URZ ;  /* 0x000000a005057890 */ /* 0x000fe2000fffe0ff */
[----:B-1----:R-:W-:Y:S01]  /*2aa0*/  LEA R0, R11, UR37, 0x3 ;  /* 0x000000250b007c11 */ /* 0x002fe2000f8e18ff */
[----:B------:R-:W-:Y:S01]  /*2ab0*/  UIADD3 UR4, UPT, UPT, UR4, 0x130, URZ ;  /* 0x0000013004047890 */ /* 0x000fe2000fffe0ff */
[----:B------:R1:W-:Y:S01]  /*2ac0*/  @!P2 SYNCS.ARRIVE.TRANS64.RED RZ, [R2+URZ], R5 ;  /* 0x0000000502ffa9a7 */ /* 0x0003e200080004ff */
[----:B------:R-:W-:Y:S01]  /*2ad0*/  UIADD3 UR6, UPT, UPT, UR6, 0x1, URZ ;  /* 0x0000000106067890 */ /* 0x000fe2000fffe0ff */
[----:B------:R-:W-:-:S03]  /*2ae0*/  VIADD R3, R3, 0x1 ;  /* 0x0000000103037836 */ /* 0x000fc60000000000 */
[----:B------:R-:W-:Y:S02]  /*2af0*/  UISETP.NE.AND UP0, UPT, UR6, 0x2, UPT ;  /* 0x000000020600788c */ /* 0x000fe4000bf05270 */
[----:B------:R-:W-:Y:S01]  /*2b00*/  ISETP.NE.AND P0, PT, R3, 0x2, PT ;  /* 0x000000020300780c */ /* 0x000fe20003f05270 */
[----:B------:R-:W-:Y:S06]  /*2b10*/  UGETNEXTWORKID.BROADCAST [UR4], [UR5] ;  /* 0x00000000040073ca */ /* 0x000fec0008000100 */
[----:B------:R-:W-:Y:S02]  /*2b20*/  USEL UR4, URZ, 0x1, UP0 ;  /* 0x00000001ff047887 */ /* 0x000fe40008000000 */
[----:B------:R-:W-:-:S04]  /*2b30*/  USEL UR6, UR6, URZ, UP0 ;  /* 0x000000ff06067287 */ /* 0x000fc80008000000 */
[----:B------:R-:W-:Y:S02]  /*2b40*/  LOP3.LUT R12, R12, UR4, RZ, 0x3c, !PT ;  /* 0x000000040c0c7c12 */ /* 0x000fe4000f8e3cff */
[----:B-1----:R-:W-:-:S04]  /*2b50*/  SHF.L.U32 R5, R9, 0x1f, RZ ;  /* 0x0000001f09057819 */ /* 0x002fc800000006ff */
[----:B------:R-:W1:Y:S02]  /*2b60*/  SYNCS.PHASECHK.TRANS64.TRYWAIT P1, [R0+URZ+0xa0], R5 ;  /* 0x0000a005000075a7 */ /* 0x000e6400080211ff */
[----:B-1----:R-:W-:Y:S05]  /*2b70*/  @!P1 BRA `(.L_x_51) ;  /* 0x0000006000309947 */ /* 0x002fea0003800000 */
.L_x_165:
[----:B------:R-:W-:Y:S01]  /*2b80*/  LEA R4, R11, UR37, 0x4 ;  /* 0x000000250b047c11 */ /* 0x000fe2000f8e20ff */
[----:B-1----:R-:W-:Y:S01]  /*2b90*/  VIADD R0, R0, 0xb0 ;  /* 0x000000b000007836 */ /* 0x002fe20000000000 */
[----:B------:R-:W-:Y:S01]  /*2ba0*/  SEL R3, R3, RZ, P0 ;  /* 0x000000ff03037207 */ /* 0x000fe20000000000 */
[----:B------:R-:W-:-:S03]  /*2bb0*/  VIADD R11, R11, 0x1 ;  /* 0x000000010b0b7836 */ /* 0x000fc60000000000 */
[----:B------:R-:W1:Y:S01]  /*2bc0*/  LDS.128 R4, [R4+0x130] ;  /* 0x0001300004047984 */ /* 0x000e620000000c00 */
[----:B------:R-:W-:Y:S02]  /*2bd0*/  PRMT R0, RZ, 0x654, R0 ;  /* 0x00000654ff007816 */ /* 0x000fe40000000000 */
[C---:B------:R-:W-:Y:S01]  /*2be0*/  ISETP.NE.AND P1, PT, R11.reuse, 0x2, PT ;  /* 0x000000020b00780c */ /* 0x040fe20003f25270 */
[----:B------:R-:W-:Y:S01]  /*2bf0*/  @!PT LDS RZ, [RZ] ;  /* 0x00000000fffff984 */ /* 0x000fe20000000800 */
[----:B------:R-:W-:Y:S01]  /*2c00*/  @!PT LDS RZ, [RZ] ;  /* 0x00000000fffff984 */ /* 0x000fe20000000800 */
[----:B------:R-:W-:Y:S01]  /*2c10*/  @!PT LDS RZ, [RZ] ;  /* 0x00000000fffff984 */ /* 0x000fe20000000800 */
[----:B------:R-:W-:Y:S01]  /*2c20*/  @!PT LDS RZ, [RZ] ;  /* 0x00000000fffff984 */ /* 0x000fe20000000800 */
[----:B------:R2:W-:Y:S06]  /*2c30*/  MEMBAR.ALL.CTA ;  /* 0x0000000000007992 */ /* 0x0005ec0000008000 */
[----:B--2---:R-:W2:Y:S01]  /*2c40*/  FENCE.VIEW.ASYNC.S ;  /* 0x00000000000073c6 */ /* 0x004ea20000000000 */
[----:B------:R-:W-:Y:S01]  /*2c50*/  SEL R11, R11, RZ, P1 ;  /* 0x000000ff0b0b7207 */ /* 0x000fe20000800000 */
[----:B--2---:R2:W-:Y:S01]  /*2c60*/  SYNCS.ARRIVE.TRANS64.RED.A1T0 RZ, [R0+URZ], RZ ;  /* 0x000000ff00ff79a7 */ /* 0x0045e200081004ff */
[----:B-1----:R-:W-:-:S02]  /*2c70*/  LOP3.LUT P3, RZ, R6, 0x1, RZ, 0xc0, !PT ;  /* 0x0000000106ff7812 */ /* 0x002fc4000786c0ff */
[----:B------:R-:W-:-:S04]  /*2c80*/  SEL R5, RZ, 0x1, P0 ;  /* 0x00000001ff057807 */ /* 0x000fc80000000000 */
[----:B------:R-:W-:Y:S02]  /*2c90*/  LOP3.LUT R8, R8, R5, RZ, 0x3c, !PT ;  /* 0x0000000508087212 */ /* 0x000fe400078e3cff */
[----:B--2---:R-:W-:-:S04]  /*2ca0*/  SEL R0, RZ, 0x1, P1 ;  /* 0x00000001ff007807 */ /* 0x004fc80000800000 */
[----:B------:R-:W-:Y:S01]  /*2cb0*/  LOP3.LUT R9, R9, R0, RZ, 0x3c, !PT ;  /* 0x0000000009097212 */ /* 0x000fe200078e3cff */
[----:B------:R-:W-:Y:S06]  /*2cc0*/  @P3 BRA `(.L_x_52) ;  /* 0xfffffffc002c3947 */ /* 0x000fec000383ffff */
[----:B------:R-:W-:Y:S01]  /*2cd0*/  ULEA UR5, UR6, UR37, 0x3 ;  /* 0x0000002506057291 */ /* 0x000fe2000f8e18ff */
[----:B------:R-:W-:-:S08]  /*2ce0*/  SHF.L.U32 R3, R12, 0x1f, RZ ;  /* 0x0000001f0c037819 */ /* 0x000fd000000006ff */
[----:B------:R-:W1:Y:S02]  /*2cf0*/  SYNCS.PHASECHK.TRANS64 P0, [UR5+0xb0], R3 ;  /* 0x0000b003ff0075a7 */ /* 0x000e640008001005 */
[----:B-1----:R-:W-:Y:S05]  /*2d00*/  @P0 BRA `(.L_x_53) ;  /* 0x0000000000080947 */ /* 0x002fea0003800000 */
[----:B------:R-:W1:Y:S02]  /*2d10*/  SYNCS.PHASECHK.TRANS64.TRYWAIT P0, [UR5+0xb0], R3 ;  /* 0x0000b003ff0075a7 */ /* 0x000e640008001105 */
[----:B-1----:R-:W-:Y:S05]  /*2d20*/  @!P0 BRA `(.L_x_54) ;  /* 0x0000005c00d88947 */ /* 0x002fea0003800000 */
.L_x_53:
[----:B------:R-:W-:-:S04]  /*2d30*/  UIADD3 UR4, UPT, UPT, UR6, 0x1, URZ ;  /* 0x0000000106047890 */ /* 0x000fc8000fffe0ff */
[----:B------:R-:W-:-:S04]  /*2d40*/  UISETP.NE.AND UP0, UPT, UR4, 0x2, UPT ;  /* 0x000000020400788c */ /* 0x000fc8000bf05270 */
[----:B------:R-:W-:Y:S02]  /*2d50*/  USEL UR7, URZ, 0x1, UP0 ;  /* 0x00000001ff077887 */ /* 0x000fe40008000000 */
[----:B------:R-:W-:-:S04]  /*2d60*/  USEL UR4, UR4, URZ, UP0 ;  /* 0x000000ff04047287 */ /* 0x000fc80008000000 */
[----:B------:R-:W-:Y:S01]  /*2d70*/  ULEA UR4, UR4, UR37, 0x3 ;  /* 0x0000002504047291 */ /* 0x000fe2000f8e18ff */
[----:B-1----:R-:W-:-:S04]  /*2d80*/  LOP3.LUT R3, R12, UR7, RZ, 0x3c, !PT ;  /* 0x000000070c037c12 */ /* 0x002fc8000f8e3cff */
[----:B------:R-:W-:-:S04]  /*2d90*/  SHF.L.U32 R0, R3, 0x1f, RZ ;  /* 0x0000001f03007819 */ /* 0x000fc800000006ff */
[----:B------:R-:W1:Y:S02]  /*2da0*/  SYNCS.PHASECHK.TRANS64 P0, [UR4+0xb0], R0 ;  /* 0x0000b000ff0075a7 */ /* 0x000e640008001004 */
[----:B-1----:R-:W-:Y:S05]  /*2db0*/  @P0 EXIT ;  /* 0x000000000000094d */ /* 0x002fea0003800000 */
[----:B------:R-:W-:Y:S02]  /*2dc0*/  SHF.L.U32 R3, R3, 0x1f, RZ ;  /* 0x0000001f03037819 */ /* 0x000fe400000006ff */
[----:B------:R-:W-:-:S07]  /*2dd0*/  MOV R0, UR4 ;  /* 0x0000000400007c02 */ /* 0x000fce0008000f00 */
.L_x_55:
[----:B-1----:R1:W2:Y:S02]  /*2de0*/  SYNCS.PHASECHK.TRANS64.TRYWAIT P0, [R0+URZ+0xb0], R3 ;  /* 0x0000b003000075a7 */ /* 0x0022a400080011ff */
[----:B--2---:R-:W-:Y:S05]  /*2df0*/  @!P0 NANOSLEEP.SYNCS 0x989680 ;  /* 0x009896800000895d */ /* 0x004fea0003900000 */
[----:B------:R-:W2:Y:S02]  /*2e00*/  @!P0 SYNCS.PHASECHK.TRANS64 P0, [R0+URZ+0xb0], R3 ;  /* 0x0000b003000085a7 */ /* 0x000ea400080010ff */
[----:B--2---:R-:W-:Y:S05]  /*2e10*/  @P0 EXIT ;  /* 0x000000000000094d */ /* 0x004fea0003800000 */
[----:B------:R-:W-:Y:S05]  /*2e20*/  BRA `(.L_x_55) ;  /* 0xfffffffc00ec7947 */ /* 0x000fea000383ffff */
.L_x_48:
[----:B------:R-:W-:Y:S05]  /*2e30*/  BRA.U UP4, `(.L_x_56) ;  /* 0x0000001104d47547 */ /* 0x000fea000b800000 */
[----:B------:R-:W-:Y:S01]  /*2e40*/  UMOV UR6, 0x40 ;  /* 0x0000004000067882 */ /* 0x000fe20000000000 */
[----:B------:R-:W-:Y:S01]  /*2e50*/  NOP ;  /* 0x0000000000007918 */ /* 0x000fe20000000000 */
[----:B------:R-:W-:Y:S01]  /*2e60*/  ULEA UR6, UR37, UR6, 0x18 ;  /* 0x0000000625067291 */ /* 0x000fe2000f8ec0ff */
[----:B------:R-:W-:Y:S02]  /*2e70*/  UMOV UR7, 0x400 ;  /* 0x0000040000077882 */ /* 0x000fe40000000000 */
[----:B------:R-:W-:-:S06]  /*2e80*/  ULEA UR37, UR37, UR7, 0x18 ;  /* 0x0000000725257291 */ /* 0x000fcc000f8ec0ff */
[----:B------:R-:W1:Y:S02]  /*2e90*/  LDS.U8 R2, [UR6+0x1c] ;  /* 0x00001c06ff027984 */ /* 0x000e640008000000 */
[----:B-1----:R-:W-:-:S13]  /*2ea0*/  ISETP.NE.AND P0, PT, R2, RZ, PT ;  /* 0x000000ff0200720c */ /* 0x002fda0003f05270 */
[----:B------:R-:W-:Y:S05]  /*2eb0*/  @P0 BRA `(.L_x_57) ;  /* 0x0000000400080947 */ /* 0x000fea0003800000 */
[----:B------:R-:W-:Y:S02]  /*2ec0*/  UISETP.NE.U32.AND UP0, UPT, UR5, 0x1, UPT ;  /* 0x000000010500788c */ /* 0x000fe4000bf05070 */
[----:B------:R-:W-:-:S07]  /*2ed0*/  UIADD3 UR8, UPT, UPT, UR6, 0x8, URZ ;  /* 0x0000000806087890 */ /* 0x000fce000fffe0ff */
[----:B------:R-:W-:Y:S05]  /*2ee0*/  BRA.U !UP0, `(.L_x_58) ;  /* 0x00000001089c7547 */ /* 0x000fea000b800000 */
[----:B------:R-:W-:Y:S01]  /*2ef0*/  ELECT P0, URZ, PT ;  /* 0x0000000000ff782f */ /* 0x000fe20003800000 */
[----:B------:R-:W-:-:S12]  /*2f00*/  BSSY B0, `(.L_x_58) ;  /* 0x0000025000007945 */ /* 0x000fd80003800000 */
[----:B------:R-:W-:Y:S05]  /*2f10*/  @!P0 BRA `(.L_x_59) ;  /* 0x00000000008c8947 */ /* 0x000fea0003800000 */
[----:B------:R-:W-:-:S05]  /*2f20*/  UMOV UR7, 0x10 ;  /* 0x0000001000077882 */ /* 0x000fca0000000000 */
[----:B------:R-:W-:Y:S04]  /*2f30*/  DEPBAR.LE SB1, 0x36 ;  /* 0x00009d800000791a */ /* 0x000fe80000000000 */
[----:B------:R-:W1:Y:S02]  /*2f40*/  UTCATOMSWS.2CTA.FIND_AND_SET.ALIGN UP1, UR7, UR7 ;  /* 0x00000007000775e3 */ /* 0x000e640008220800 */
[----:B-1----:R-:W-:Y:S01]  /*2f50*/  MOV R11, UR7 ;  /* 0x00000007000b7c02 */ /* 0x002fe20008000f00 */
[----:B------:R-:W-:Y:S06]  /*2f60*/  BRA.U UP1, `(.L_x_60) ;  /* 0x0000000101187547 */ /* 0x000fec000b800000 */
.L_x_61:
[----:B------:R-:W-:Y:S05]  /*2f70*/  NANOSLEEP 0x64 ;  /* 0x000000640000795d */ /* 0x000fea0003800000 */
[----:B------:R-:W-:-:S05]  /*2f80*/  UMOV UR7, 0x10 ;  /* 0x0000001000077882 */ /* 0x000fca0000000000 */
[----:B------:R-:W-:Y:S04]  /*2f90*/  DEPBAR.LE SB1, 0x36 ;  /* 0x00009d800000791a */ /* 0x000fe80000000000 */
[----:B------:R-:W1:Y:S02]  /*2fa0*/  UTCATOMSWS.2CTA.FIND_AND_SET.ALIGN UP1, UR7, UR7 ;  /* 0x00000007000775e3 */ /* 0x000e640008220800 */
[----:B-1----:R-:W-:Y:S01]  /*2fb0*/  MOV R11, UR7 ;  /* 0x00000007000b7c02 */ /* 0x002fe20008000f00 */
[----:B------:R-:W-:Y:S05]  /*2fc0*/  BRA.U !UP1, `(.L_x_61) ;  /* 0xfffffffd09e87547 */ /* 0x000fea000b83ffff */
.L_x_60:
[----:B------:R-:W1:Y:S01]  /*2fd0*/  LDS R5, [UR6+0x10] ;  /* 0x00001006ff057984 */ /* 0x000e620008000800 */
[----:B------:R-:W-:Y:S01]  /*2fe0*/  IMAD.U32 R3, RZ, RZ, UR37 ;  /* 0x00000025ff037e24 */ /* 0x000fe2000f8e00ff */
[----:B------:R-:W-:-:S03]  /*2ff0*/  MOV R2, UR4 ;  /* 0x0000000400027c02 */ /* 0x000fc60008000f00 */
[----:B------:R-:W-:Y:S01]  /*3000*/  VIADD R3, R3, 0x150 ;  /* 0x0000015003037836 */ /* 0x000fe20000000000 */
[----:B-1----:R-:W-:-:S04]  /*3010*/  SHF.L.U32 R5, R5, 0x1f, RZ ;  /* 0x0000001f05057819 */ /* 0x002fc800000006ff */
[----:B------:R-:W1:Y:S02]  /*3020*/  SYNCS.PHASECHK.TRANS64.TRYWAIT P0, [UR6+0x8], R5 ;  /* 0x00000805ff0075a7 */ /* 0x000e640008001106 */
[----:B-1----:R-:W-:Y:S05]  /*3030*/  @P0 BRA `(.L_x_62) ;  /* 0x0000000000080947 */ /* 0x002fea0003800000 */
[----:B------:R-:W1:Y:S02]  /*3040*/  SYNCS.PHASECHK.TRANS64.TRYWAIT P0, [UR6+0x8], R5 ;  /* 0x00000805ff0075a7 */ /* 0x000e640008001106 */
[----:B-1----:R-:W-:Y:S05]  /*3050*/  @!P0 BRA `(.L_x_63) ;  /* 0x0000005c00248947 */ /* 0x002fea0003800000 */
.L_x_62:
[----:B-1----:R-:W-:Y:S01]  /*3060*/  HFMA2 R4, -RZ, RZ, 0, 5.9604644775390625e-08 ;  /* 0x00000001ff047431 */ /* 0x002fe200000001ff */
[----:B------:R-:W-:Y:S01]  /*3070*/  UPRMT UR7, UR4, 0x654, UR8 ;  /* 0x0000065404077896 */ /* 0x000fe20008000008 */
[----:B------:R-:W-:Y:S01]  /*3080*/  IMAD.MOV.U32 R6, RZ, RZ, 0xffff ;  /* 0x0000ffffff067424 */ /* 0x000fe200078e00ff */
[----:B------:R-:W-:Y:S01]  /*3090*/  PRMT R2, R2, 0x654, R3 ;  /* 0x0000065402027816 */ /* 0x000fe20000000003 */
[----:B------:R-:W-:Y:S02]  /*30a0*/  IMAD.MOV.U32 R5, RZ, RZ, 0x4 ;  /* 0x00000004ff057424 */ /* 0x000fe400078e00ff */
[----:B------:R-:W-:Y:S01]  /*30b0*/  IMAD.SHL.U32 R9, R11, 0x20, RZ ;  /* 0x000000200b097824 */ /* 0x000fe200078e00ff */
[----:B------:R-:W-:Y:S02]  /*30c0*/  MOV R3, UR7 ;  /* 0x0000000700037c02 */ /* 0x000fe40008000f00 */
[-C--:B------:R-:W-:Y:S01]  /*30d0*/  SHF.L.U32 R7, R6, R11.reuse, RZ ;  /* 0x0000000b06077219 */ /* 0x080fe200000006ff */
[----:B------:R1:W-:Y:S01]  /*30e0*/  SYNCS.ARRIVE.TRANS64.RED RZ, [UR7], R5 ;  /* 0x00000005ffff79a7 */ /* 0x0003e20008000407 */
[----:B------:R-:W-:Y:S01]  /*30f0*/  SHF.L.U32 R6, R4, R11, RZ ;  /* 0x0000000b04067219 */ /* 0x000fe200000006ff */
[----:B------:R1:W-:Y:S04]  /*3100*/  STS [UR37+0x150], R9 ;  /* 0x00015009ff007988 */ /* 0x0003e80008000825 */
[----:B------:R1:W-:Y:S04]  /*3110*/  STAS [R2.64], R11 ;  /* 0x0000000b02007dbd */ /* 0x0003e8000c0008ff */
[----:B------:R1:W-:Y:S04]  /*3120*/  ATOMS.OR RZ, [UR6+0x14], R7 ;  /* 0x00001407ffff798c */ /* 0x0003e8000b000006 */
[----:B------:R1:W-:Y:S04]  /*3130*/  ATOMS.OR RZ, [UR6+0x18], R6 ;  /* 0x00001806ffff798c */ /* 0x0003e8000b000006 */
[----:B------:R1:W-:Y:S02]  /*3140*/  ATOMS.XOR RZ, [UR6+0x10], R4 ;  /* 0x00001004ffff798c */ /* 0x0003e4000b800006 */
.L_x_59:
[----:B------:R-:W-:Y:S05]  /*3150*/  BSYNC B0 ;  /* 0x0000000000007941 */ /* 0x000fea0003800000 */
.L_x_58:
[----:B------:R-:W-:Y:S05]  /*3160*/  BRA.U UP0, `(.L_x_64) ;  /* 0x00000001006c7547 */ /* 0x000fea000b800000 */
[----:B------:R-:W-:-:S03]  /*3170*/  UMOV UR7, 0xffffffff ;  /* 0xffffffff00077882 */ /* 0x000fc60000000000 */
[----:B------:R-:W-:Y:S05]  /*3180*/  BRA.DIV UR7, `(.L_x_65) ;  /* 0x0000005a07f07947 */ /* 0x000fea000b800000 */
[----:B------:R-:W-:-:S13]  /*3190*/  ELECT P6, URZ, PT ;  /* 0x0000000000ff782f */ /* 0x000fda00038c0000 */
.L_x_169:
[----:B------:R-:W-:Y:S05]  /*31a0*/  @!P6 BRA `(.L_x_64) ;  /* 0x00000000005ce947 */ /* 0x000fea0003800000 */
[----:B-1----:R-:W1:Y:S02]  /*31b0*/  LDS R3, [UR6+0x10] ;  /* 0x00001006ff037984 */ /* 0x002e640008000800 */
[----:B-1----:R-:W-:-:S04]  /*31c0*/  SHF.L.U32 R3, R3, 0x1f, RZ ;  /* 0x0000001f03037819 */ /* 0x002fc800000006ff */
[----:B------:R-:W1:Y:S02]  /*31d0*/  SYNCS.PHASECHK.TRANS64.TRYWAIT P0, [UR6+0x8], R3 ;  /* 0x00000803ff0075a7 */ /* 0x000e640008001106 */
[----:B-1----:R-:W-:Y:S05]  /*31e0*/  @P0 BRA `(.L_x_66) ;  /* 0x0000000000080947 */ /* 0x002fea0003800000 */
[----:B------:R-:W1:Y:S02]  /*31f0*/  SYNCS.PHASECHK.TRANS64.TRYWAIT P0, [UR6+0x8], R3 ;  /* 0x00000803ff0075a7 */ /* 0x000e640008001106 */
[----:B-1----:R-:W-:Y:S05]  /*3200*/  @!P0 BRA `(.L_x_67) ;  /* 0x0000005800f08947 */ /* 0x002fea0003800000 */
.L_x_66:
[----:B------:R-:W2:Y:S01]  /*3210*/  LDS R5, [UR37+0x150] ;  /* 0x00015025ff057984 */ /* 0x000ea20008000800 */
[----:B-1----:R-:W-:Y:S02]  /*3220*/  HFMA2 R2, -RZ, RZ, 0, 5.9604644775390625e-08 ;  /* 0x00000001ff027431 */ /* 0x002fe400000001ff */
[----:B------:R-:W-:Y:S01]  /*3230*/  IMAD.MOV.U32 R3, RZ, RZ, 0xffff ;  /* 0x0000ffffff037424 */ /* 0x000fe200078e00ff */
[----:B------:R-:W-:Y:S01]  /*3240*/  UPRMT UR7, UR4, 0x654, UR8 ;  /* 0x0000065404077896 */ /* 0x000fe20008000008 */
[----:B--2---:R-:W-:-:S03]  /*3250*/  IMAD.SHL.U32 R4, R5, 0x20, RZ ;  /* 0x0000002005047824 */ /* 0x004fc600078e00ff */
[-C--:B------:R-:W-:Y:S02]  /*3260*/  SHF.L.U32 R3, R3, R5.reuse, RZ ;  /* 0x0000000503037219 */ /* 0x080fe400000006ff */
[----:B------:R-:W-:Y:S01]  /*3270*/  SHF.L.U32 R5, R2, R5, RZ ;  /* 0x0000000502057219 */ /* 0x000fe200000006ff */
[----:B------:R2:W-:Y:S04]  /*3280*/  STS [UR37+0x150], R4 ;  /* 0x00015004ff007988 */ /* 0x0005e80008000825 */
[----:B------:R2:W-:Y:S04]  /*3290*/  ATOMS.OR RZ, [UR6+0x14], R3 ;  /* 0x00001403ffff798c */ /* 0x0005e8000b000006 */
[----:B------:R2:W-:Y:S01]  /*32a0*/  ATOMS.OR RZ, [UR6+0x18], R5 ;  /* 0x00001805ffff798c */ /* 0x0005e2000b000006 */
[----:B------:R-:W-:Y:S03]  /*32b0*/  SYNCS.ARRIVE.TRANS64.RED.A1T0 RZ, [UR7], RZ ;  /* 0x000000ffffff79a7 */ /* 0x000fe60008100407 */
[----:B------:R2:W-:Y:S01]  /*32c0*/  ATOMS.XOR RZ, [UR6+0x10], R2 ;  /* 0x00001002ffff798c */ /* 0x0005e2000b800006 */
[----:B------:R-:W-:Y:S05]  /*32d0*/  BRA `(.L_x_64) ;  /* 0x0000000000107947 */ /* 0x000fea0003800000 */
.L_x_57:
[----:B------:R-:W-:-:S05]  /*32e0*/  MOV R2, 0xffffffff ;  /* 0xffffffff00027802 */ /* 0x000fca0000000f00 */
[----:B------:R1:W-:Y:S02]  /*32f0*/  STS [UR37+0x150], R2 ;  /* 0x00015002ff007988 */ /* 0x0003e40008000825 */
[----:B-1----:R-:W-:Y:S02]  /*3300*/  MOV R2, 0x3320 ;  /* 0x0000332000027802 */ /* 0x002fe40000000f00 */
[----:B-----5:R-:W-:Y:S05]  /*3310*/  CALL.REL.NOINC `($__internal_1_$__cuda_sm10x_tcgen05_guardrail_trap_phase_invalid_during_alloc) ;  /* 0x0000006000c47944 */ /* 0x020fea0003c00000 */
.L_x_64:
[----:B------:R-:W-:Y:S05]  /*3320*/  WARPSYNC.ALL ;  /* 0x0000000000007948 */ /* 0x000fea0003800000 */
[----:B------:R-:W3:Y:S01]  /*3330*/  S2UR UR7, SR_CgaCtaId ;  /* 0x00000000000779c3 */ /* 0x000ee20000008800 */
[----:B------:R-:W-:Y:S01]  /*3340*/  UMOV UR6, 0x400 ;  /* 0x0000040000067882 */ /* 0x000fe20000000000 */
[----:B------:R-:W-:-:S06]  /*3350*/  NOP ;  /* 0x0000000000007918 */ /* 0x000fcc0000000000 */
[----:B------:R-:W-:Y:S06]  /*3360*/  BAR.ARV 0x6, 0xa0 ;  /* 0x0182800000007b1d */ /* 0x000fec0000002000 */
[----:B------:R-:W4:Y:S01]  /*3370*/  LDCU UR8, c[0x0][0x38c] ;  /* 0x00007180ff0877ac */ /* 0x000f220008000800 */
[----:B------:R-:W-:Y:S01]  /*3380*/  LOP3.LUT R0, R0, 0xffff, RZ, 0xc0, !PT ;  /* 0x0000ffff00007812 */ /* 0x000fe200078ec0ff */
[----:B-1----:R-:W-:Y:S01]  /*3390*/  IMAD.MOV.U32 R9, RZ, RZ, 0x1 ;  /* 0x00000001ff097424 */ /* 0x002fe200078e00ff */
[----:B------:R-:W-:Y:S01]  /*33a0*/  LOP3.LUT R8, R8, 0xffff, RZ, 0xc0, !PT ;  /* 0x0000ffff08087812 */ /* 0x000fe200078ec0ff */
[----:B------:R-:W-:Y:S01]  /*33b0*/  UMOV UR18, URZ ;  /* 0x000000ff00127c82 */ /* 0x000fe20008000000 */
[----:B------:R-:W-:Y:S01]  /*33c0*/  R2UR UR11, R0 ;  /* 0x00000000000b72ca */ /* 0x000fe200000e0000 */
[----:B------:R-:W-:Y:S01]  /*33d0*/  UMOV UR17, URZ ;  /* 0x000000ff00117c82 */ /* 0x000fe20008000000 */
[----:B------:R-:W-:Y:S01]  /*33e0*/  R2UR UR12, R8 ;  /* 0x00000000080c72ca */ /* 0x000fe200000e0000 */
[----:B------:R-:W-:Y:S01]  /*33f0*/  IMAD.MOV.U32 R8, RZ, RZ, RZ ;  /* 0x000000ffff087224 */ /* 0x000fe200078e00ff */
[----:B------:R-:W-:Y:S01]  /*3400*/  UMOV UR16, URZ ;  /* 0x000000ff00107c82 */ /* 0x000fe20008000000 */
[----:B---3--:R-:W-:-:S02]  /*3410*/  ULEA UR7, UR7, UR6, 0x18 ;  /* 0x0000000607077291 */ /* 0x008fc4000f8ec0ff */
[----:B------:R-:W-:Y:S02]  /*3420*/  UISETP.NE.AND UP2, UPT, UR5, URZ, UPT ;  /* 0x000000ff0500728c */ /* 0x000fe4000bf45270 */
[----:B------:R-:W-:Y:S02]  /*3430*/  UIADD3 UR13, UPT, UPT, UR7, 0xe300, URZ ;  /* 0x0000e300070d7890 */ /* 0x000fe4000fffe0ff */
[----:B------:R-:W-:Y:S02]  /*3440*/  UIADD3 UR20, UPT, UPT, UR7, 0x4300, URZ ;  /* 0x0000430007147890 */ /* 0x000fe4000fffe0ff */
[----:B----4-:R-:W-:Y:S01]  /*3450*/  UIADD3 UR8, UPT, UPT, UR8, 0x3f, URZ ;  /* 0x0000003f08087890 */ /* 0x010fe2000fffe0ff */
[----:B--2---:R-:W1:Y:S01]  /*3460*/  LDS R2, [UR7+0x150] ;  /* 0x00015007ff027984 */ /* 0x004e620008000800 */
[----:B------:R-:W-:Y:S02]  /*3470*/  USHF.R.U32.HI UR13, URZ, 0x4, UR13 ;  /* 0x00000004ff0d7899 */ /* 0x000fe4000801160d */
[----:B------:R-:W-:-:S02]  /*3480*/  USHF.R.S32.HI UR6, URZ, 0x1f, UR8 ;  /* 0x0000001fff067899 */ /* 0x000fc40008011408 */
[----:B------:R-:W-:Y:S02]  /*3490*/  USHF.R.U32.HI UR20, URZ, 0x4, UR20 ;  /* 0x00000004ff147899 */ /* 0x000fe40008011614 */
[----:B------:R-:W-:Y:S02]  /*34a0*/  ULEA.HI UR6, UR6, UR8, URZ, 0x6 ;  /* 0x0000000806067291 */ /* 0x000fe4000f8f30ff */
[----:B------:R-:W-:Y:S02]  /*34b0*/  ULOP3.LUT UR13, UR13, 0x3fff, URZ, 0xc0, !UPT ;  /* 0x00003fff0d0d7892 */ /* 0x000fe4000f8ec0ff */
[----:B------:R-:W-:Y:S01]  /*34c0*/  USHF.R.S32.HI UR6, URZ, 0x6, UR6 ;  /* 0x00000006ff067899 */ /* 0x000fe20008011406 */
[----:B------:R-:W-:Y:S01]  /*34d0*/  UMOV UR28, 0x0 ;  /* 0x00000000001c7882 */ /* 0x000fe20000000000 */
[----:B------:R-:W-:Y:S02]  /*34e0*/  UMOV UR29, 0x8208010 ;  /* 0x08208010001d7882 */ /* 0x000fe40000000000 */
[----:B------:R-:W-:-:S02]  /*34f0*/  UISETP.LT.AND UP0, UPT, UR6, 0x1, UPT ;  /* 0x000000010600788c */ /* 0x000fc4000bf01270 */
[----:B------:R-:W-:Y:S02]  /*3500*/  ULOP3.LUT UR20, UR20, 0x3fff, URZ, 0xc0, !UPT ;  /* 0x00003fff14147892 */ /* 0x000fe4000f8ec0ff */
[----:B------:R-:W-:Y:S02]  /*3510*/  ULOP3.LUT UR13, UR13, 0x10000, URZ, 0xfc, !UPT ;  /* 0x000100000d0d7892 */ /* 0x000fe4000f8efcff */
[----:B------:R-:W-:Y:S01]  /*3520*/  USEL UR19, UR6, 0x1, !UP0 ;  /* 0x0000000106137887 */ /* 0x000fe2000c000000 */
[----:B------:R-:W-:Y:S01]  /*3530*/  UMOV UR26, 0x0 ;  /* 0x00000000001a7882 */ /* 0x000fe20000000000 */
[----:B------:R-:W-:Y:S01]  /*3540*/  UMOV UR27, 0x8208010 ;  /* 0x08208010001b7882 */ /* 0x000fe20000000000 */
[----:B------:R-:W-:Y:S01]  /*3550*/  UMOV UR24, 0x0 ;  /* 0x0000000000187882 */ /* 0x000fe20000000000 */
[----:B------:R-:W-:Y:S01]  /*3560*/  UMOV UR25, 0x8208010 ;  /* 0x0820801000197882 */ /* 0x000fe20000000000 */
[----:B------:R-:W-:Y:S01]  /*3570*/  UMOV UR22, 0x0 ;  /* 0x0000000000167882 */ /* 0x000fe20000000000 */
[----:B------:R-:W-:Y:S01]  /*3580*/  UMOV UR23, 0x8208010 ;  /* 0x0820801000177882 */ /* 0x000fe20000000000 */
[----:B-1----:R-:W-:-:S02]  /*3590*/  R2UR UR21, R2 ;  /* 0x00000000021572ca */ /* 0x002fc400000e0000 */
[----:B------:R-:W-:-:S13]  /*35a0*/  CS2R R2, SRZ ;  /* 0x0000000000027805 */ /* 0x000fda000001ff00 */
.L_x_75:
[C---:B------:R-:W-:Y:S02]  /*35b0*/  LEA R0, R8.reuse, UR7, 0x3 ;  /* 0x0000000708007c11 */ /* 0x040fe4000f8e18ff */
[----:B------:R-:W-:Y:S02]  /*35c0*/  SHF.L.U32 R5, R3, 0x1f, RZ ;  /* 0x0000001f03057819 */ /* 0x000fe400000006ff */
[----:B------:R-:W-:Y:S02]  /*35d0*/  LEA R4, R8, UR7, 0x4 ;  /* 0x0000000708047c11 */ /* 0x000fe4000f8e20ff */
[----:B------:R-:W1:Y:S02]  /*35e0*/  SYNCS.PHASECHK.TRANS64.TRYWAIT P0, [R0+URZ+0xa0], R5 ;  /* 0x0000a005000075a7 */ /* 0x000e6400080011ff */
[----:B-1-34-:R-:W-:Y:S05]  /*35f0*/  @!P0 BRA `(.L_x_68) ;  /* 0x00000058000c8947 */ /* 0x01afea0003800000 */
.L_x_170:
[----:B-1----:R-:W1:Y:S01]  /*3600*/  LDS.128 R4, [R4+0x130] ;  /* 0x0001300004047984 */ /* 0x002e620000000c00 */
[----:B------:R-:W-:Y:S02]  /*3610*/  VIADD R0, R0, 0xb0 ;  /* 0x000000b000007836 */ /* 0x000fe40000000000 */
[----:B------:R-:W-:Y:S01]  /*3620*/  VIADD R8, R8, 0x1 ;  /* 0x0000000108087836 */ /* 0x000fe20000000000 */
[----:B------:R-:W-:Y:S01]  /*3630*/  @!PT LDS RZ, [RZ] ;  /* 0x00000000fffff984 */ /* 0x000fe20000000800 */
[----:B------:R-:W-:Y:S01]  /*3640*/  @!PT LDS RZ, [RZ] ;  /* 0x00000000fffff984 */ /* 0x000fe20000000800 */
[----:B------:R-:W-:Y:S01]  /*3650*/  @!PT LDS RZ, [RZ] ;  /* 0x00000000fffff984 */ /* 0x000fe20000000800 */
[----:B------:R-:W-:Y:S01]  /*3660*/  @!PT LDS RZ, [RZ] ;  /* 0x00000000fffff984 */ /* 0x000fe20000000800 */
[----:B------:R2:W-:Y:S06]  /*3670*/  MEMBAR.ALL.CTA ;  /* 0x0000000000007992 */ /* 0x0005ec0000008000 */
[----:B--2---:R-:W2:Y:S01]  /*3680*/  FENCE.VIEW.ASYNC.S ;  /* 0x00000000000073c6 */ /* 0x004ea20000000000 */
[----:B------:R-:W-:-:S04]  /*3690*/  PRMT R0, RZ, 0x654, R0 ;  /* 0x00000654ff007816 */ /* 0x000fc80000000000 */
[----:B--2---:R2:W-:Y:S01]  /*36a0*/  SYNCS.ARRIVE.TRANS64.RED.A1T0 RZ, [R0+URZ], RZ ;  /* 0x000000ff00ff79a7 */ /* 0x0045e200081004ff */
[----:B-1----:R-:W-:Y:S01]  /*36b0*/  LOP3.LUT P1, RZ, R6, 0x1, RZ, 0xc0, !PT ;  /* 0x0000000106ff7812 */ /* 0x002fe2000782c0ff */
[----:B--2---:R-:W-:-:S12]  /*36c0*/  BRA.U UP2, `(.L_x_69) ;  /* 0x0000000502087547 */ /* 0x004fd8000b800000 */
[----:B------:R-:W1:Y:S01]  /*36d0*/  LDCU UR8, c[0x0][0x38c] ;  /* 0x00007180ff0877ac */ /* 0x000e620008000800 */
[----:B------:R-:W-:Y:S02]  /*36e0*/  PLOP3.LUT P2, PT, PT, PT, PT, 0x80, 0x8 ;  /* 0x000000000008781c */ /* 0x000fe40003f4f070 */
[----:B------:R-:W-:Y:S01]  /*36f0*/  SHF.L.U32 R5, R9, 0x1f, RZ ;  /* 0x0000001f09057819 */ /* 0x000fe200000006ff */
[----:B------:R-:W-:Y:S02]  /*3700*/  ULEA UR9, UR18, UR7, 0x3 ;  /* 0x0000000712097291 */ /* 0x000fe4000f8e18ff */
[----:B------:R-:W-:Y:S02]  /*3710*/  ULEA UR10, UR18, UR21, 0x6 ;  /* 0x00000015120a7291 */ /* 0x000fe4000f8e30ff */
[----:B-1----:R-:W-:-:S06]  /*3720*/  UISETP.GE.AND UP0, UPT, UR8, 0x1, UPT ;  /* 0x000000010800788c */ /* 0x002fcc000bf06270 */
[----:B------:R-:W-:-:S05]  /*3730*/  PLOP3.LUT P0, PT, PT, PT, UP0, 0x80, 0x8 ;  /* 0x000000000008781c */ /* 0x000fca0003f0f008 */
[----:B------:R-:W-:-:S08]  /*3740*/  @UP0 ULEA UR8, UR17, UR7, 0x3 ;  /* 0x0000000711080291 */ /* 0x000fd0000f8e18ff */
[----:B------:R-:W-:-:S04]  /*3750*/  @P0 SHF.L.U32 R0, R2, 0x1f, RZ ;  /* 0x0000001f02000819 */ /* 0x000fc800000006ff */
[----:B------:R1:W2:Y:S01]  /*3760*/  @P0 SYNCS.PHASECHK.TRANS64.TRYWAIT P2, [UR8], R0 ;  /* 0x00000000ff0005a7 */ /* 0x0002a20008041108 */
[----:B------:R-:W3:Y:S02]  /*3770*/  SYNCS.PHASECHK.TRANS64.TRYWAIT P0, [UR9+0xe0], R5 ;  /* 0x0000e005ff0075a7 */ /* 0x000ee40008001109 */
[----:B-123--:R-:W-:Y:S05]  /*3780*/  @!P0 BRA `(.L_x_70) ;  /* 0x0000005400bc8947 */ /* 0x00efea0003800000 */
.L_x_172:
[----:B------:R-:W-:Y:S01]  /*3790*/  UMOV UR15, UR16 ;  /* 0x00000010000f7c82 */ /* 0x000fe20008000000 */
[----:B------:R-:W-:Y:S05]  /*37a0*/  BRA.U !UP0, `(.L_x_71) ;  /* 0x0000000108c07547 */ /* 0x000fea000b800000 */
[----:B------:R-:W-:Y:S02]  /*37b0*/  UIADD3 UR15, UPT, UPT, UR19, UR16, URZ ;  /* 0x00000010130f7290 */ /* 0x000fe4000fffe0ff */
[----:B------:R-:W-:Y:S01]  /*37c0*/  UPLOP3.LUT UP3, UPT, UPT, UPT, UPT, 0x40, 0x4 ;  /* 0x000000000004789c */ /* 0x000fe20003f6e870 */
[----:B------:R-:W-:Y:S01]  /*37d0*/  UMOV UR14, UR6 ;  /* 0x00000006000e7c82 */ /* 0x000fe20008000000 */
[----:B------:R-:W-:-:S09]  /*37e0*/  UMOV UR46, UR17 ;  /* 0x00000011002e7c82 */ /* 0x000fd20008000000 */
.L_x_74:
[----:B--2---:R-:W-:Y:S01]  /*37f0*/  ULEA UR8, UR46, UR7, 0x3 ;  /* 0x000000072e087291 */ /* 0x004fe2000f8e18ff */
[----:B---3--:R-:W-:Y:S11]  /*3800*/  @P2 BRA `(.L_x_72) ;  /* 0x00000000000c2947 */ /* 0x008ff60003800000 */
[----:B-1----:R-:W-:Y:S04]  /*3810*/  SHF.L.U32 R5, R2, 0x1f, RZ ;  /* 0x0000001f02057819 */ /* 0x002fe800000006ff */
[----:B------:R-:W1:Y:S02]  /*3820*/  SYNCS.PHASECHK.TRANS64.TRYWAIT P0, [UR8], R5 ;  /* 0x00000005ff0075a7 */ /* 0x000e640008001108 */
[----:B-1----:R-:W-:Y:S05]  /*3830*/  @!P0 BRA `(.L_x_73) ;  /* 0x0000005400a88947 */ /* 0x002fea0003800000 */
.L_x_72:
[----:B------:R-:W-:Y:S01]  /*3840*/  UISETP.NE.AND UP0, UPT, UR14, 0x1, UPT ;  /* 0x000000010e00788c */ /* 0x000fe2000bf05270 */
[----:B------:R-:W-:Y:S01]  /*3850*/  PLOP3.LUT P2, PT, PT, PT, PT, 0x80, 0x8 ;  /* 0x000000000008781c */ /* 0x000fe20003f4f070 */
[----:B------:R-:W-:Y:S02]  /*3860*/  UIADD3 UR17, UPT, UPT, UR46, 0x1, URZ ;  /* 0x000000012e117890 */ /* 0x000fe4000fffe0ff */
[----:B------:R-:W-:Y:S02]  /*3870*/  ULEA UR32, UR46, UR20, 0x9 ;  /* 0x000000142e207291 */ /* 0x000fe4000f8e48ff */
[----:B------:R-:W-:Y:S01]  /*3880*/  UISETP.NE.AND UP1, UPT, UR17, 0x5, UPT ;  /* 0x000000051100788c */ /* 0x000fe2000bf25270 */
[----:B------:R-:W-:Y:S01]  /*3890*/  PLOP3.LUT P0, PT, PT, PT, UP0, 0x80, 0x8 ;  /* 0x000000000008781c */ /* 0x000fe20003f0f008 */
[----:B------:R-:W-:Y:S02]  /*38a0*/  UIADD3 UR44, UPT, UPT, UR32, 0x80, URZ ;  /* 0x00000080202c7890 */ /* 0x000fe4000fffe0ff */
[----:B------:R-:W-:Y:S02]  /*38b0*/  USEL UR31, URZ, 0x1, UP1 ;  /* 0x00000001ff1f7887 */ /* 0x000fe40008800000 */
[----:B------:R-:W-:Y:S02]  /*38c0*/  USEL UR17, UR17, URZ, UP1 ;  /* 0x000000ff11117287 */ /* 0x000fe40008800000 */
[----:B------:R-:W-:Y:S02]  /*38d0*/  UIADD3 UR40, UPT, UPT, UR32, 0x100, URZ ;  /* 0x0000010020287890 */ /* 0x000fe4000fffe0ff */
[----:B------:R-:W-:Y:S01]  /*38e0*/  @UP0 ULEA UR30, UR17, UR7, 0x3 ;  /* 0x00000007111e0291 */ /* 0x000fe2000f8e18ff */
[----:B------:R-:W-:Y:S01]  /*38f0*/  LOP3.LUT R2, R2, UR31, RZ, 0x3c, !PT ;  /* 0x0000001f02027c12 */ /* 0x000fe2000f8e3cff */
[----:B------:R-:W-:Y:S02]  /*3900*/  UIADD3 UR36, UPT, UPT, UR32, 0x180, URZ ;  /* 0x0000018020247890 */ /* 0x000fe4000fffe0ff */
[----:B------:R-:W-:Y:S01]  /*3910*/  UIADD3 UR8, UPT, UPT, UR8, 0x28, URZ ;  /* 0x0000002808087890 */ /* 0x000fe2000fffe0ff */
[----:B-1----:R-:W-:Y:S01]  /*3920*/  @P0 SHF.L.U32 R0, R2, 0x1f, RZ ;  /* 0x0000001f02000819 */ /* 0x002fe200000006ff */
[----:B------:R-:W-:Y:S02]  /*3930*/  UIADD3 UR16, UPT, UPT, UR16, 0x1, URZ ;  /* 0x0000000110107890 */ /* 0x000fe4000fffe0ff */
[----:B------:R-:W-:Y:S01]  /*3940*/  UIADD3 UR14, UPT, UPT, UR14, -0x1, URZ ;  /* 0xffffffff0e0e7890 */ /* 0x000fe2000fffe0ff */
[----:B------:R2:W3:Y:S01]  /*3950*/  @P0 SYNCS.PHASECHK.TRANS64.TRYWAIT P2, [UR30], R0 ;  /* 0x00000000ff0005a7 */ /* 0x0004e2000804111e */
[----:B------:R-:W-:Y:S02]  /*3960*/  ULEA UR30, UR46, UR13, 0x9 ;  /* 0x0000000d2e1e7291 */ /* 0x000fe4000f8e48ff */
[----:B------:R-:W-:Y:S02]  /*3970*/  UISETP.NE.AND UP0, UPT, UR16, UR15, UPT ;  /* 0x0000000f1000728c */ /* 0x000fe4000bf05270 */
[----:B------:R-:W-:Y:S02]  /*3980*/  UIADD3 UR42, UPT, UPT, UR30, 0x2, URZ ;  /* 0x000000021e2a7890 */ /* 0x000fe4000fffe0ff */
[----:B------:R-:W-:Y:S02]  /*3990*/  UIADD3 UR38, UPT, UPT, UR30, 0x4, URZ ;  /* 0x000000041e267890 */ /* 0x000fe4000fffe0ff */
[----:B------:R-:W-:Y:S01]  /*39a0*/  UIADD3 UR34, UPT, UPT, UR30, 0x6, URZ ;  /* 0x000000061e227890 */ /* 0x000fe2000fffe0ff */
[----:B------:R-:W-:Y:S01]  /*39b0*/  UMOV UR33, 0x40004040 ;  /* 0x4000404000217882 */ /* 0x000fe20000000000 */
[----:B------:R-:W-:Y:S01]  /*39c0*/  UMOV UR31, 0x40004040 ;  /* 0x40004040001f7882 */ /* 0x000fe20000000000 */
[----:B------:R-:W-:Y:S01]  /*39d0*/  UMOV UR45, 0x40004040 ;  /* 0x40004040002d7882 */ /* 0x000fe20000000000 */
[----:B------:R2:W-:Y:S01]  /*39e0*/  UTCHMMA.2CTA gdesc[UR32], gdesc[UR30], tmem[UR10], tmem[UR28], idesc[UR29], UP3 ;  /* 0x00ff1c1e200075ea */ /* 0x0005e20009a0000a */
[----:B------:R-:W-:Y:S01]  /*39f0*/  UPLOP3.LUT UP3, UPT, UPT, UPT, UPT, 0x80, 0x8 ;  /* 0x000000000008789c */ /* 0x000fe20003f6f070 */
[----:B------:R-:W-:Y:S01]  /*3a00*/  UMOV UR43, 0x40004040 ;  /* 0x40004040002b7882 */ /* 0x000fe20000000000 */
[----:B------:R-:W-:Y:S01]  /*3a10*/  UMOV UR41, 0x40004040 ;  /* 0x4000404000297882 */ /* 0x000fe20000000000 */
[----:B------:R2:W-:Y:S01]  /*3a20*/  UTCHMMA.2CTA gdesc[UR44], gdesc[UR42], tmem[UR10], tmem[UR26], idesc[UR27], UPT ;  /* 0x00ff1a2a2c0075ea */ /* 0x0005e2000ba0000a */
[----:B------:R-:W-:Y:S01]  /*3a30*/  UMOV UR39, 0x40004040 ;  /* 0x4000404000277882 */ /* 0x000fe20000000000 */
[----:B------:R-:W-:Y:S01]  /*3a40*/  UMOV UR37, 0x40004040 ;  /* 0x4000404000257882 */ /* 0x000fe20000000000 */
[----:B------:R-:W-:Y:S01]  /*3a50*/  UMOV UR35, 0x40004040 ;  /* 0x4000404000237882 */ /* 0x000fe20000000000 */
[----:B------:R2:W-:Y:S01]  /*3a60*/  UTCHMMA.2CTA gdesc[UR40], gdesc[UR38], tmem[UR10], tmem[UR24], idesc[UR25], UPT ;  /* 0x00ff1826280075ea */ /* 0x0005e2000ba0000a */
[----:B------:R2:W-:Y:S01]  /*3a70*/  UTCHMMA.2CTA gdesc[UR36], gdesc[UR34], tmem[UR10], tmem[UR22], idesc[UR23], UPT ;  /* 0x00ff1622240075ea */ /* 0x0005e2000ba0000a */
[----:B------:R2:W-:Y:S01]  /*3a80*/  UTCBAR.2CTA.MULTICAST [UR8], URZ, UR12 ;  /* 0x000000ff080073e9 */ /* 0x0005e2000820080c */
[----:B------:R-:W-:Y:S01]  /*3a90*/  UMOV UR46, UR17 ;  /* 0x00000011002e7c82 */ /* 0x000fe20008000000 */
[----:B------:R-:W-:Y:S05]  /*3aa0*/  BRA.U UP0, `(.L_x_74) ;  /* 0xfffffffd00507547 */ /* 0x000fea000b83ffff */
.L_x_71:
[----:B------:R-:W-:Y:S01]  /*3ab0*/  UIADD3 UR9, UPT, UPT, UR9, 0xc0, URZ ;  /* 0x000000c009097890 */ /* 0x000fe2000fffe0ff */
[----:B------:R-:W-:-:S08]  /*3ac0*/  UMOV UR16, UR15 ;  /* 0x0000000f00107c82 */ /* 0x000fd00008000000 */
[----:B------:R4:W-:Y:S01]  /*3ad0*/  UTCBAR.2CTA.MULTICAST [UR9], URZ, UR11 ;  /* 0x000000ff090073e9 */ /* 0x0009e2000820080b */
[----:B------:R-:W-:Y:S02]  /*3ae0*/  NOP ;  /* 0x0000000000007918 */ /* 0x000fe40000000000 */
.L_x_69:
[----:B------:R-:W-:Y:S01]  /*3af0*/  UIADD3 UR18, UPT, UPT, UR18, 0x1, URZ ;  /* 0x0000000112127890 */ /* 0x000fe2000fffe0ff */
[----:B------:R-:W-:-:S03]  /*3b00*/  ISETP.NE.AND P0, PT, R8, 0x2, PT ;  /* 0x000000020800780c */ /* 0x000fc60003f05270 */
[----:B------:R-:W-:Y:S01]  /*3b10*/  UISETP.NE.AND UP0, UPT, UR18, 0x4, UPT ;  /* 0x000000041200788c */ /* 0x000fe2000bf05270 */
[----:B-12---:R-:W-:Y:S02]  /*3b20*/  SEL R0, RZ, 0x1, P0 ;  /* 0x00000001ff007807 */ /* 0x006fe40000000000 */
[----:B------:R-:W-:Y:S01]  /*3b30*/  SEL R8, R8, RZ, P0 ;  /* 0x000000ff08087207 */ /* 0x000fe20000000000 */
[----:B------:R-:W-:Y:S01]  /*3b40*/  USEL UR8, URZ, 0x1, UP0 ;  /* 0x00000001ff087887 */ /* 0x000fe20008000000 */
[----:B------:R-:W-:Y:S01]  /*3b50*/  LOP3.LUT R3, R3, R0, RZ, 0x3c, !PT ;  /* 0x0000000003037212 */ /* 0x000fe200078e3cff */
[----:B------:R-:W-:-:S04]  /*3b60*/  USEL UR18, UR18, URZ, UP0 ;  /* 0x000000ff12127287 */ /* 0x000fc80008000000 */
[----:B------:R-:W-:Y:S01]  /*3b70*/  LOP3.LUT R9, R9, UR8, RZ, 0x3c, !PT ;  /* 0x0000000809097c12 */ /* 0x000fe2000f8e3cff */
[----:B------:R-:W-:Y:S07]  /*3b80*/  @P1 BRA `(.L_x_75) ;  /* 0xfffffff800881947 */ /* 0x000fee000383ffff */
[----:B------:R-:W1:Y:S01]  /*3b90*/  S2UR UR6, SR_CgaCtaId ;  /* 0x00000000000679c3 */ /* 0x000e620000008800 */
[----:B------:R-:W-:Y:S01]  /*3ba0*/  ELECT P0, URZ, PT ;  /* 0x0000000000ff782f */ /* 0x000fe20003800000 */
[----:B------:R-:W-:Y:S01]  /*3bb0*/  HFMA2 R0, -RZ, RZ, 0, 5.9604644775390625e-08 ;  /* 0x00000001ff007431 */ /* 0x000fe200000001ff */
[----:B------:R-:W-:-:S05]  /*3bc0*/  UMOV UR8, 0x40 ;  /* 0x0000004000087882 */ /* 0x000fca0000000000 */
[----:B------:R-:W-:Y:S01]  /*3bd0*/  UVIRTCOUNT.DEALLOC.SMPOOL 0x80 ;  /* 0x000000800000784c */ /* 0x000fe20000000000 */
[----:B------:R-:W-:Y:S02]  /*3be0*/  UISETP.NE.AND UP0, UPT, UR5, URZ, UPT ;  /* 0x000000ff0500728c */ /* 0x000fe4000bf05270 */
[----:B-1----:R-:W-:-:S09]  /*3bf0*/  ULEA UR6, UR6, UR8, 0x18 ;  /* 0x0000000806067291 */ /* 0x002fd2000f8ec0ff */
[----:B------:R1:W-:Y:S01]  /*3c00*/  @P0 STS.U8 [UR6+0x1c], R0 ;  /* 0x00001c00ff000988 */ /* 0x0003e20008000006 */
[----:B------:R-:W-:Y:S05]  /*3c10*/  BRA.U UP0, `(.L_x_76) ;  /* 0x0000000100a07547 */ /* 0x000fea000b800000 */
[----:B------:R-:W-:Y:S01]  /*3c20*/  UIADD3 UR5, UPT, UPT, UR7, 0xe0, URZ ;  /* 0x000000e007057890 */ /* 0x000fe2000fffe0ff */
[----:B------:R-:W-:-:S03]  /*3c30*/  SHF.L.U32 R3, R9, 0x1f, RZ ;  /* 0x0000001f09037819 */ /* 0x000fc600000006ff */
[----:B------:R-:W-:-:S09]  /*3c40*/  ULEA UR8, UR18, UR5, 0x3 ;  /* 0x0000000512087291 */ /* 0x000fd2000f8e18ff */
[----:B------:R-:W2:Y:S02]  /*3c50*/  SYNCS.PHASECHK.TRANS64.TRYWAIT P0, [UR8], R3 ;  /* 0x00000003ff0075a7 */ /* 0x000ea40008001108 */
[----:B--2---:R-:W-:Y:S05]  /*3c60*/  @!P0 BRA `(.L_x_77) ;  /* 0x0000005000b48947 */ /* 0x004fea0003800000 */
.L_x_175:
[----:B----4-:R-:W-:-:S04]  /*3c70*/  UIADD3 UR9, UPT, UPT, UR18, 0x1, URZ ;  /* 0x0000000112097890 */ /* 0x010fc8000fffe0ff */
        /* <DEDUP_REMOVED lines=8> */
.L_x_177:
        /* <DEDUP_REMOVED lines=9> */
.L_x_179:
[----:B------:R-:W-:-:S04]  /*3d90*/  UIADD3 UR9, UPT, UPT, UR9, 0x1, URZ ;  /* 0x0000000109097890 */ /* 0x000fc8000fffe0ff */
[----:B------:R-:W-:-:S04]  /*3da0*/  UISETP.NE.AND UP1, UPT, UR9, 0x4, UPT ;  /* 0x000000040900788c */ /* 0x000fc8000bf25270 */
[----:B------:R-:W-:Y:S02]  /*3db0*/  USEL UR8, URZ, 0x1, UP1 ;  /* 0x00000001ff087887 */ /* 0x000fe40008800000 */
[----:B------:R-:W-:-:S04]  /*3dc0*/  USEL UR9, UR9, URZ, UP1 ;  /* 0x000000ff09097287 */ /* 0x000fc80008800000 */
[----:B------:R-:W-:Y:S01]  /*3dd0*/  ULEA UR9, UR9, UR5, 0x3 ;  /* 0x0000000509097291 */ /* 0x000fe2000f8e18ff */
[----:B-1----:R-:W-:-:S04]  /*3de0*/  LOP3.LUT R3, R2, UR8, RZ, 0x3c, !PT ;  /* 0x0000000802037c12 */ /* 0x002fc8000f8e3cff */
[----:B------:R-:W-:Y:S01]  /*3df0*/  SHF.L.U32 R3, R3, 0x1f, RZ ;  /* 0x0000001f03037819 */ /* 0x000fe200000006ff */
[----:B------:R-:W-:-:S04]  /*3e00*/  IMAD.U32 R0, RZ, RZ, UR9 ;  /* 0x00000009ff007e24 */ /* 0x000fc8000f8e00ff */
[----:B------:R1:W2:Y:S03]  /*3e10*/  SYNCS.PHASECHK.TRANS64.TRYWAIT P0, [R0+URZ], R3 ;  /* 0x00000003000075a7 */ /* 0x0002a600080011ff */
[----:B--2---:R-:W-:Y:S05]  /*3e20*/  @!P0 NANOSLEEP.SYNCS 0x989680 ;  /* 0x009896800000895d */ /* 0x004fea0003900000 */
[----:B------:R-:W2:Y:S02]  /*3e30*/  @!P0 SYNCS.PHASECHK.TRANS64 P0, [R0+URZ], R3 ;  /* 0x00000003000085a7 */ /* 0x000ea400080010ff */
[----:B--2---:R-:W-:Y:S05]  /*3e40*/  @P0 BRA `(.L_x_80) ;  /* 0x0000000000200947 */ /* 0x004fea0003800000 */
.L_x_81:
[----:B--2---:R2:W4:Y:S02]  /*3e50*/  SYNCS.PHASECHK.TRANS64.TRYWAIT P0, [R0+URZ], R3 ;  /* 0x00000003000075a7 */ /* 0x00452400080011ff */
[----:B----4-:R-:W-:Y:S05]  /*3e60*/  @!P0 NANOSLEEP.SYNCS 0x989680 ;  /* 0x009896800000895d */ /* 0x010fea0003900000 */
[----:B------:R-:W4:Y:S02]  /*3e70*/  @!P0 SYNCS.PHASECHK.TRANS64 P0, [R0+URZ], R3 ;  /* 0x00000003000085a7 */ /* 0x000f2400080010ff */
[----:B----4-:R-:W-:Y:S05]  /*3e80*/  @!P0 BRA `(.L_x_81) ;  /* 0xfffffffc00f08947 */ /* 0x010fea000383ffff */
[----:B------:R-:W-:Y:S05]  /*3e90*/  BRA `(.L_x_80) ;  /* 0x00000000000c7947 */ /* 0x000fea0003800000 */
.L_x_76:
[----:B------:R-:W-:-:S04]  /*3ea0*/  UIADD3 UR5, UPT, UPT, UR7, 0x120, URZ ;  /* 0x0000012007057890 */ /* 0x000fc8000fffe0ff */
[----:B------:R-:W-:-:S09]  /*3eb0*/  UPRMT UR5, UR4, 0x654, UR5 ;  /* 0x0000065404057896 */ /* 0x000fd20008000005 */
[----:B------:R-:W-:Y:S03]  /*3ec0*/  SYNCS.ARRIVE.TRANS64.RED.A1T0 RZ, [UR5], RZ ;  /* 0x000000ffffff79a7 */ /* 0x000fe60008100405 */
.L_x_80:
[----:B-12---:R-:W-:Y:S01]  /*3ed0*/  SHF.L.U32 R3, RZ, 0x1f, RZ ;  /* 0x0000001fff037819 */ /* 0x006fe200000006ff */
[----:B------:R-:W-:Y:S01]  /*3ee0*/  UIADD3 UR5, UPT, UPT, UR7, 0x120, URZ ;  /* 0x0000012007057890 */ /* 0x000fe2000fffe0ff */
[----:B------:R-:W-:Y:S02]  /*3ef0*/  PLOP3.LUT P0, PT, PT, PT, UP0, 0x80, 0x8 ;  /* 0x000000000008781c */ /* 0x000fe40003f0f008 */
[----:B------:R-:W1:Y:S02]  /*3f00*/  SYNCS.PHASECHK.TRANS64.TRYWAIT P1, [UR7+0x120], R3 ;  /* 0x00012003ff0075a7 */ /* 0x000e640008021107 */
[----:B-1----:R-:W-:Y:S09]  /*3f10*/  @!P1 BRA `(.L_x_82) ;  /* 0x0000005000509947 */ /* 0x002ff20003800000 */
.L_x_181:
[----:B------:R-:W-:Y:S01]  /*3f20*/  @!UP0 UPRMT UR5, UR4, 0x654, UR5 ;  /* 0x0000065404058896 */ /* 0x000fe20008000005 */
[----:B------:R-:W-:Y:S02]  /*3f30*/  UMOV UR8, 0xffff ;  /* 0x0000ffff00087882 */ /* 0x000fe40000000000 */
[----:B------:R-:W-:-:S06]  /*3f40*/  UMOV UR4, 0x1 ;  /* 0x0000000100047882 */ /* 0x000fcc0000000000 */
[----:B------:R-:W-:Y:S01]  /*3f50*/  @!P0 SYNCS.ARRIVE.TRANS64.RED.A1T0 RZ, [UR5], RZ ;  /* 0x000000ffffff89a7 */ /* 0x000fe20008100405 */
[----:B------:R-:W-:Y:S01]  /*3f60*/  NOP ;  /* 0x0000000000007918 */ /* 0x000fe20000000000 */
[----:B-1----:R-:W1:Y:S01]  /*3f70*/  LDS R0, [UR6+0x14] ;  /* 0x00001406ff007984 */ /* 0x002e620008000800 */
[----:B------:R-:W-:-:S04]  /*3f80*/  ULOP3.LUT UR5, UR21, 0xffff, URZ, 0xc0, !UPT ;  /* 0x0000ffff15057892 */ /* 0x000fc8000f8ec0ff */
[----:B------:R-:W-:-:S04]  /*3f90*/  USHF.R.U32.HI UR5, URZ, 0x5, UR5 ;  /* 0x00000005ff057899 */ /* 0x000fc80008011605 */
[----:B------:R-:W-:Y:S02]  /*3fa0*/  USHF.L.U32 UR8, UR8, UR5, URZ ;  /* 0x0000000508087299 */ /* 0x000fe400080006ff */
[----:B------:R-:W-:-:S04]  /*3fb0*/  USHF.L.U32 UR4, UR4, UR5, URZ ;  /* 0x0000000504047299 */ /* 0x000fc800080006ff */
[----:B-1----:R-:W-:-:S04]  /*3fc0*/  LOP3.LUT R0, R0, UR8, RZ, 0xc0, !PT ;  /* 0x0000000800007c12 */ /* 0x002fc8000f8ec0ff */
[----:B------:R-:W-:-:S13]  /*3fd0*/  ISETP.NE.AND P0, PT, R0, UR8, PT ;  /* 0x0000000800007c0c */ /* 0x000fda000bf05270 */
[----:B------:R-:W-:Y:S05]  /*3fe0*/  @P0 BRA `(.L_x_83) ;  /* 0x0000000000580947 */ /* 0x000fea0003800000 */
[----:B------:R-:W1:Y:S02]  /*3ff0*/  LDS R0, [UR6+0x18] ;  /* 0x00001806ff007984 */ /* 0x000e640008000800 */
[----:B-1----:R-:W-:-:S04]  /*4000*/  LOP3.LUT R0, R0, UR4, RZ, 0xc0, !PT ;  /* 0x0000000400007c12 */ /* 0x002fc8000f8ec0ff */
[----:B------:R-:W-:-:S13]  /*4010*/  ISETP.NE.AND P0, PT, R0, UR4, PT ;  /* 0x0000000400007c0c */ /* 0x000fda000bf05270 */
[----:B------:R-:W-:Y:S05]  /*4020*/  @P0 BRA `(.L_x_84) ;  /* 0x00000000003c0947 */ /* 0x000fea0003800000 */
[----:B------:R-:W1:Y:S01]  /*4030*/  S2R R2, SR_LANEID ;  /* 0x0000000000027919 */ /* 0x000e620000000000 */
[----:B------:R-:W-:Y:S01]  /*4040*/  ULOP3.LUT UR8, URZ, UR8, URZ, 0x33, !UPT ;  /* 0x00000008ff087292 */ /* 0x000fe2000f8e33ff */
[----:B------:R-:W-:Y:S01]  /*4050*/  LOP3.LUT R4, RZ, UR4, RZ, 0x33, !PT ;  /* 0x00000004ff047c12 */ /* 0x000fe2000f8e33ff */
[----:B------:R-:W-:Y:S02]  /*4060*/  VOTEU.ANY UR7, UPT, PT ;  /* 0x0000000000077886 */ /* 0x000fe400038e0100 */
[----:B------:R-:W-:Y:S01]  /*4070*/  UFLO.U32 UR7, UR7 ;  /* 0x00000007000772bd */ /* 0x000fe200080e0000 */
[----:B------:R-:W2:Y:S01]  /*4080*/  REDUX UR4, R4 ;  /* 0x00000000040473c4 */ /* 0x000ea20000000000 */
[----:B------:R-:W-:-:S06]  /*4090*/  IMAD.U32 R0, RZ, RZ, UR8 ;  /* 0x00000008ff007e24 */ /* 0x000fcc000f8e00ff */
[----:B------:R1:W-:Y:S01]  /*40a0*/  UTCATOMSWS.AND URZ, UR8 ;  /* 0x0000000800ff79e3 */ /* 0x0003e20008000000 */
[----:B------:R-:W3:Y:S01]  /*40b0*/  REDUX UR5, R0 ;  /* 0x00000000000573c4 */ /* 0x000ee20000000000 */
[----:B-1----:R-:W-:Y:S01]  /*40c0*/  ISETP.EQ.U32.AND P0, PT, R2, UR7, PT ;  /* 0x0000000702007c0c */ /* 0x002fe2000bf02070 */
[----:B--2---:R-:W-:Y:S01]  /*40d0*/  IMAD.U32 R2, RZ, RZ, UR4 ;  /* 0x00000004ff027e24 */ /* 0x004fe2000f8e00ff */
[----:B---3--:R-:W-:-:S11]  /*40e0*/  MOV R3, UR5 ;  /* 0x0000000500037c02 */ /* 0x008fd60008000f00 */
[----:B------:R1:W-:Y:S04]  /*40f0*/  @P0 ATOMS.AND RZ, [UR6+0x14], R3 ;  /* 0x00001403ffff098c */ /* 0x0003e8000a800006 */
[----:B------:R1:W-:Y:S01]  /*4100*/  @P0 ATOMS.AND RZ, [UR6+0x18], R2 ;  /* 0x00001802ffff098c */ /* 0x0003e2000a800006 */
[----:B------:R-:W-:Y:S05]  /*4110*/  BRA `(.L_x_85) ;  /* 0x0000000000147947 */ /* 0x000fea0003800000 */
.L_x_84:
[----:B------:R-:W-:Y:S02]  /*4120*/  MOV R2, 0x4140 ;  /* 0x0000414000027802 */ /* 0x000fe40000000f00 */
[----:B---345:R-:W-:Y:S05]  /*4130*/  CALL.REL.NOINC `($__internal_0_$__cuda_sm10x_tcgen05_guardrail_trap_col_being_dealloced_not_returned_by_alloc) ;  /* 0x0000005400307944 */ /* 0x038fea0003c00000 */
[----:B------:R-:W-:Y:S05]  /*4140*/  BRA `(.L_x_85) ;  /* 0x0000000000087947 */ /* 0x000fea0003800000 */
.L_x_83:
[----:B------:R-:W-:Y:S02]  /*4150*/  MOV R2, 0x4170 ;  /* 0x0000417000027802 */ /* 0x000fe40000000f00 */
[----:B---345:R-:W-:Y:S05]  /*4160*/  CALL.REL.NOINC `($__internal_2_$__cuda_sm10x_tcgen05_guardrail_trap_unallocated_columns_being_dealloced) ;  /* 0x00000054003c7944 */ /* 0x038fea0003c00000 */
.L_x_85:
[----:B------:R-:W-:Y:S01]  /*4170*/  NOP ;  /* 0x0000000000007918 */ /* 0x000fe20000000000 */
[----:B----4-:R-:W-:Y:S05]  /*4180*/  EXIT ;  /* 0x000000000000794d */ /* 0x010fea0003800000 */
.L_x_56:
[----:B------:R-:W-:-:S09]  /*4190*/  UISETP.NE.OR UP5, UPT, UR10, 0x3, !UP5 ;  /* 0x000000030a00788c */ /* 0x000fd2000efa5670 */
[----:B------:R-:W-:Y:S05]  /*41a0*/  BRA.U UP5, `(.L_x_86) ;  /* 0x0000001105787547 */ /* 0x000fea000b800000 */
[----:B------:R-:W1:Y:S01]  /*41b0*/  LDC R0, c[0x0][0xb30] ;  /* 0x0002cc00ff007b82 */ /* 0x000e620000000800 */
[----:B------:R-:W2:Y:S01]  /*41c0*/  LDCU.64 UR8, c[0x0][0x888] ;  /* 0x00011100ff0877ac */ /* 0x000ea20008000a00 */
[----:B------:R-:W-:Y:S02]  /*41d0*/  HFMA2 R25, -RZ, RZ, 0, 0 ;  /* 0x00000000ff197431 */ /* 0x000fe400000001ff */
[----:B-----5:R-:W-:Y:S01]  /*41e0*/  IMAD.MOV.U32 R32, RZ, RZ, 0x1 ;  /* 0x00000001ff207424 */ /* 0x020fe200078e00ff */
[----:B------:R-:W-:Y:S01]  /*41f0*/  MOV R23, 0x1000 ;  /* 0x0000100000177802 */ /* 0x000fe20000000f00 */
[----:B------:R-:W3:Y:S01]  /*4200*/  LDCU.64 UR4, c[0x0][0x890] ;  /* 0x00011200ff0477ac */ /* 0x000ee20008000a00 */
[----:B------:R-:W-:Y:S01]  /*4210*/  IMAD.MOV.U32 R27, RZ, RZ, RZ ;  /* 0x000000ffff1b7224 */ /* 0x000fe200078e00ff */
[----:B------:R-:W4:Y:S01]  /*4220*/  LDC R19, c[0x0][0x370] ;  /* 0x0000dc00ff137b82 */ /* 0x000f220000000800 */
[----:B------:R-:W-:Y:S01]  /*4230*/  UMOV UR7, 0x400 ;  /* 0x0000040000077882 */ /* 0x000fe20000000000 */
[----:B------:R-:W-:-:S02]  /*4240*/  UPLOP3.LUT UP1, UPT, UPT, UPT, UPT, 0x40, 0x4 ;  /* 0x000000000004789c */ /* 0x000fc40003f2e870 */
[----:B------:R-:W-:-:S04]  /*4250*/  ULEA UR7, UR37, UR7, 0x18 ;  /* 0x0000000725077291 */ /* 0x000fc8000f8ec0ff */
[----:B------:R-:W4:Y:S01]  /*4260*/  LDC R2, c[0x0][0xb0c] ;  /* 0x0002c300ff027b82 */ /* 0x000f220000000800 */
[----:B------:R-:W-:Y:S02]  /*4270*/  UIADD3 UR13, UPT, UPT, UR7, 0x68, URZ ;  /* 0x00000068070d7890 */ /* 0x000fe4000fffe0ff */
[----:B--2---:R-:W-:Y:S02]  /*4280*/  UISETP.NE.U32.AND UP3, UPT, UR8, URZ, UPT ;  /* 0x000000ff0800728c */ /* 0x004fe4000bf65070 */
[----:B------:R-:W-:Y:S02]  /*4290*/  UIADD3 UR41, UPT, UPT, UR7, 0x50, URZ ;  /* 0x0000005007297890 */ /* 0x000fe4000fffe0ff */
[----:B---3--:R-:W-:Y:S01]  /*42a0*/  UISETP.NE.U32.AND UP4, UPT, UR4, URZ, UPT ;  /* 0x000000ff0400728c */ /* 0x008fe2000bf85070 */
[----:B------:R-:W2:Y:S01]  /*42b0*/  LDC R18, c[0x0][0xb20] ;  /* 0x0002c800ff127b82 */ /* 0x000ea20000000800 */
[----:B-1----:R-:W-:Y:S01]  /*42c0*/  ISETP.NE.AND P1, PT, R0, 0x1, PT ;  /* 0x000000010000780c */ /* 0x002fe20003f25270 */
[----:B------:R-:W-:-:S02]  /*42d0*/  UISETP.NE.AND.EX UP3, UPT, UR9, URZ, UPT, UP3 ;  /* 0x000000ff0900728c */ /* 0x000fc4000bf65330 */
[----:B------:R-:W-:Y:S02]  /*42e0*/  UIADD3 UR33, UPT, UPT, UR7, 0x58, URZ ;  /* 0x0000005807217890 */ /* 0x000fe4000fffe0ff */
[----:B------:R-:W-:Y:S02]  /*42f0*/  UIADD3 UR25, UPT, UPT, UR7, 0x60, URZ ;  /* 0x0000006007197890 */ /* 0x000fe4000fffe0ff */
[----:B------:R-:W1:Y:S01]  /*4300*/  LDC.64 R36, c[0x0][0x348] ;  /* 0x0000d200ff247b82 */ /* 0x000e620000000a00 */
[----:B------:R-:W-:Y:S02]  /*4310*/  UPRMT UR13, UR37, 0x654, UR13 ;  /* 0x00000654250d7896 */ /* 0x000fe4000800000d */
[----:B------:R-:W-:-:S05]  /*4320*/  UISETP.NE.AND.EX UP4, UPT, UR5, URZ, UPT, UP4 ;  /* 0x000000ff0500728c */ /* 0x000fca000bf85340 */
[----:B------:R-:W3:Y:S08]  /*4330*/  LDC.64 R16, c[0x0][0xb10] ;  /* 0x0002c400ff107b82 */ /* 0x000ef00000000a00 */
[----:B------:R-:W1:Y:S08]  /*4340*/  LDC.64 R6, c[0x0][0xb18] ;  /* 0x0002c600ff067b82 */ /* 0x000e700000000a00 */
[----:B------:R-:W1:Y:S08]  /*4350*/  LDC.64 R4, c[0x0][0xb28] ;  /* 0x0002ca00ff047b82 */ /* 0x000e700000000a00 */
[----:B--2-4-:R-:W1:Y:S02]  /*4360*/  LDC R22, c[0x0][0x374] ;  /* 0x0000dd00ff167b82 */ /* 0x014e640000000800 */
.L_x_97:
[----:B------:R-:W-:Y:S02]  /*4370*/  LEA R0, R27, UR7, 0x3 ;  /* 0x000000071b007c11 */ /* 0x000fe4000f8e18ff */
[----:B------:R-:W-:Y:S02]  /*4380*/  SHF.L.U32 R3, R25, 0x1f, RZ ;  /* 0x0000001f19037819 */ /* 0x000fe400000006ff */
[----:B------:R-:W-:Y:S02]  /*4390*/  LEA R28, R27, UR7, 0x4 ;  /* 0x000000071b1c7c11 */ /* 0x000fe4000f8e20ff */
[----:B--2---:R-:W2:Y:S02]  /*43a0*/  SYNCS.PHASECHK.TRANS64.TRYWAIT P0, [R0+URZ+0xa0], R3 ;  /* 0x0000a003000075a7 */ /* 0x004ea400080011ff */
[----:B--2---:R-:W-:Y:S05]  /*43b0*/  @!P0 BRA `(.L_x_87) ;  /* 0x0000004c00408947 */ /* 0x004fea0003800000 */
.L_x_182:
[----:B------:R-:W-:Y:S01]  /*43c0*/  ISETP.GE.AND P0, PT, R26, 0x1, PT ;  /* 0x000000011a00780c */ /* 0x000fe20003f06270 */
[----:B------:R-:W4:Y:S01]  /*43d0*/  LDS.128 R28, [R28+0x130] ;  /* 0x000130001c1c7984 */ /* 0x000f220000000c00 */
[----:B--2---:R-:W-:Y:S01]  /*43e0*/  VIADD R0, R0, 0xb0 ;  /* 0x000000b000007836 */ /* 0x004fe20000000000 */
[----:B------:R-:W-:Y:S01]  /*43f0*/  @!PT LDS RZ, [RZ] ;  /* 0x00000000fffff984 */ /* 0x000fe20000000800 */
[----:B------:R-:W-:Y:S01]  /*4400*/  @!PT LDS RZ, [RZ] ;  /* 0x00000000fffff984 */ /* 0x000fe20000000800 */
[----:B------:R-:W-:Y:S01]  /*4410*/  @!PT LDS RZ, [RZ] ;  /* 0x00000000fffff984 */ /* 0x000fe20000000800 */
[----:B------:R-:W-:Y:S01]  /*4420*/  @!PT LDS RZ, [RZ] ;  /* 0x00000000fffff984 */ /* 0x000fe20000000800 */
[----:B------:R2:W-:Y:S06]  /*4430*/  MEMBAR.ALL.CTA ;  /* 0x0000000000007992 */ /* 0x0005ec0000008000 */
[----:B--2---:R-:W2:Y:S01]  /*4440*/  FENCE.VIEW.ASYNC.S ;  /* 0x00000000000073c6 */ /* 0x004ea20000000000 */
[----:B------:R-:W-:Y:S04]  /*4450*/  PRMT R0, RZ, 0x654, R0 ;  /* 0x00000654ff007816 */ /* 0x000fe80000000000 */
[----:B--2---:R2:W-:Y:S01]  /*4460*/  SYNCS.ARRIVE.TRANS64.RED.A1T0 RZ, [R0+URZ], RZ ;  /* 0x000000ff00ff79a7 */ /* 0x0045e200081004ff */
[----:B----4-:R-:W-:Y:S11]  /*4470*/  LOP3.LUT P3, RZ, R30, 0x1, RZ, 0xc0, !PT ;  /* 0x000000011eff7812 */ /* 0x010ff6000786c0ff */
[----:B------:R-:W-:Y:S02]  /*4480*/  @!UPT UIADD3 URZ, UPT, UPT, URZ, URZ, URZ ;  /* 0x000000fffffff290 */ /* 0x000fe4000fffe0ff */
[----:B------:R-:W-:Y:S02]  /*4490*/  @P3 MOV R13, R28 ;  /* 0x0000001c000d3202 */ /* 0x000fe40000000f00 */
[----:B------:R-:W-:Y:S01]  /*44a0*/  @P3 LOP3.LUT R8, R29, 0xffff, RZ, 0xc0, !PT ;  /* 0x0000ffff1d083812 */ /* 0x000fe200078ec0ff */
[----:B--2---:R-:W-:Y:S06]  /*44b0*/  @!P0 BRA `(.L_x_88) ;  /* 0x0000000000a48947 */ /* 0x004fec0003800000 */
[----:B-1----:R-:W-:Y:S01]  /*44c0*/  IMAD.HI.U32 R33, R22, R7, RZ ;  /* 0x0000000716217227 */ /* 0x002fe200078e00ff */
[----:B------:R-:W-:Y:S02]  /*44d0*/  ISETP.NE.AND P0, PT, R6, 0x1, PT ;  /* 0x000000010600780c */ /* 0x000fe40003f05270 */
[----:B------:R-:W-:Y:S01]  /*44e0*/  ISETP.NE.AND P2, PT, R26, 0x1, PT ;  /* 0x000000011a00780c */ /* 0x000fe20003f45270 */
[----:B---3--:R-:W-:Y:S01]  /*44f0*/  IMAD.HI.U32 R34, R19, R16, RZ ;  /* 0x0000001013227227 */ /* 0x008fe200078e00ff */
[----:B------:R-:W-:Y:S02]  /*4500*/  SHF.R.U32.HI R33, RZ, R18, R33 ;  /* 0x00000012ff217219 */ /* 0x000fe40000011621 */
[----:B------:R-:W-:Y:S01]  /*4510*/  ISETP.NE.AND P4, PT, R2, 0x1, PT ;  /* 0x000000010200780c */ /* 0x000fe20003f85270 */
[----:B------:R-:W-:Y:S01]  /*4520*/  IMAD.HI.U32 R38, R13, R16, RZ ;  /* 0x000000100d267227 */ /* 0x000fe200078e00ff */
[----:B------:R-:W-:Y:S02]  /*4530*/  SHF.R.U32.HI R34, RZ, R17, R34 ;  /* 0x00000011ff227219 */ /* 0x000fe40000011622 */
[----:B------:R-:W-:Y:S01]  /*4540*/  SEL R3, R22, R33, !P0 ;  /* 0x0000002116037207 */ /* 0x000fe20004000000 */
[C---:B------:R-:W-:Y:S01]  /*4550*/  IMAD.HI.U32 R33, R8.reuse, R7, RZ ;  /* 0x0000000708217227 */ /* 0x040fe200078e00ff */
[----:B------:R-:W-:Y:S02]  /*4560*/  SEL R11, R19, R34, !P4 ;  /* 0x00000022130b7207 */ /* 0x000fe40006000000 */
[----:B------:R-:W-:Y:S01]  /*4570*/  SHF.R.U32.HI R38, RZ, R17, R38 ;  /* 0x00000011ff267219 */ /* 0x000fe20000011626 */
[----:B------:R-:W-:Y:S01]  /*4580*/  IMAD.HI.U32 R40, R3, R4, RZ ;  /* 0x0000000403287227 */ /* 0x000fe200078e00ff */
[----:B------:R-:W-:Y:S03]  /*4590*/  SHF.R.U32.HI R33, RZ, R18, R33 ;  /* 0x00000012ff217219 */ /* 0x000fe60000011621 */
[----:B------:R-:W-:Y:S01]  /*45a0*/  IMAD.HI.U32 R34, R11, R4, RZ ;  /* 0x000000040b227227 */ /* 0x000fe200078e00ff */
[----:B------:R-:W-:Y:S02]  /*45b0*/  @P2 SHF.R.U32.HI R3, RZ, R5, R40 ;  /* 0x00000005ff032219 */ /* 0x000fe40000011628 */
[----:B------:R-:W-:Y:S02]  /*45c0*/  SEL R9, R8, R33, !P0 ;  /* 0x0000002108097207 */ /* 0x000fe40004000000 */
[----:B------:R-:W-:Y:S01]  /*45d0*/  @P2 SHF.R.U32.HI R11, RZ, R5, R34 ;  /* 0x00000005ff0b2219 */ /* 0x000fe20000011622 */
[C---:B------:R-:W-:Y:S01]  /*45e0*/  IMAD R10, R26.reuse, R3, RZ ;  /* 0x000000031a0a7224 */ /* 0x040fe200078e02ff */
[----:B------:R-:W-:Y:S01]  /*45f0*/  SEL R3, R13, R38, !P4 ;  /* 0x000000260d037207 */ /* 0x000fe20006000000 */
[C---:B------:R-:W-:Y:S03]  /*4600*/  IMAD.HI.U32 R14, R9.reuse, R4, RZ ;  /* 0x00000004090e7227 */ /* 0x040fe600078e00ff */
[----:B------:R-:W-:Y:S01]  /*4610*/  ISETP.GE.AND P0, PT, R9, R10, PT ;  /* 0x0000000a0900720c */ /* 0x000fe20003f06270 */
[C---:B------:R-:W-:Y:S01]  /*4620*/  IMAD R12, R26.reuse, R11, RZ ;  /* 0x0000000b1a0c7224 */ /* 0x040fe200078e02ff */
[-C--:B------:R-:W-:Y:S04]  /*4630*/  SHF.R.U32.HI R14, RZ, R5.reuse, R14 ;  /* 0x00000005ff0e7219 */ /* 0x080fe8000001160e */
[----:B------:R-:W-:Y:S02]  /*4640*/  ISETP.GE.OR P0, PT, R3, R12, P0 ;  /* 0x0000000c0300720c */ /* 0x000fe40000706670 */
[----:B------:R-:W-:Y:S05]  /*4650*/  SEL R15, R9, R14, !P2 ;  /* 0x0000000e090f7207 */ /* 0x000fea0005000000 */
[----:B------:R-:W-:Y:S04]  /*4660*/  IMAD.MOV R14, RZ, RZ, -R15 ;  /* 0x000000ffff0e7224 */ /* 0x000fe800078e0a0f */
[----:B------:R-:W-:Y:S02]  /*4670*/  IMAD R14, R26, R14, R9 ;  /* 0x0000000e1a0e7224 */ /* 0x000fe400078e0209 */
[C---:B------:R-:W-:Y:S05]  /*4680*/  @!P0 IMAD.HI.U32 R10, R3.reuse, R4, RZ ;  /* 0x00000004030a8227 */ /* 0x040fea00078e00ff */
[----:B------:R-:W-:Y:S04]  /*4690*/  @!P0 SHF.R.U32.HI R10, RZ, R5, R10 ;  /* 0x00000005ff0a8219 */ /* 0x000fe8000001160a */
[----:B------:R-:W-:Y:S01]  /*46a0*/  @!P0 SEL R0, R3, R10, !P2 ;  /* 0x0000000a03008207 */ /* 0x000fe20005000000 */
[----:B------:R-:W-:Y:S03]  /*46b0*/  IMAD.MOV R10, RZ, RZ, -R3 ;  /* 0x000000ffff0a7224 */ /* 0x000fe600078e0a03 */
[----:B------:R-:W-:Y:S01]  /*46c0*/  @!P0 IADD3 R15, PT, PT, R15, -R0, RZ ;  /* 0x800000000f0f8210 */ /* 0x000fe20007ffe0ff */
[----:B------:R-:W-:Y:S01]  /*46d0*/  @!P0 IMAD R0, R11, R14, R0 ;  /* 0x0000000e0b008224 */ /* 0x000fe200078e0200 */
[----:B------:R-:W-:Y:S01]  /*46e0*/  IADD3 R11, PT, PT, -R9, RZ, RZ ;  /* 0x000000ff090b7210 */ /* 0x000fe20007ffe1ff */
[----:B------:R-:W-:Y:S02]  /*46f0*/  IMAD R13, R2, R10, R13 ;  /* 0x0000000a020d7224 */ /* 0x000fe400078e020d */
[----:B------:R-:W-:Y:S02]  /*4700*/  @!P0 IMAD R9, R15, R26, R3 ;  /* 0x0000001a0f098224 */ /* 0x000fe400078e0203 */
[----:B------:R-:W-:Y:S02]  /*4710*/  @!P0 IMAD.MOV.U32 R3, RZ, RZ, R0 ;  /* 0x000000ffff038224 */ /* 0x000fe400078e0000 */
[----:B------:R-:W-:Y:S02]  /*4720*/  IMAD R8, R6, R11, R8 ;  /* 0x0000000b06087224 */ /* 0x000fe400078e0208 */
[----:B------:R-:W-:Y:S02]  /*4730*/  IMAD R13, R3, R2, R13 ;  /* 0x00000002030d7224 */ /* 0x000fe400078e020d */
[----:B------:R-:W-:Y:S02]  /*4740*/  IMAD R8, R9, R6, R8 ;  /* 0x0000000609087224 */ /* 0x000fe400078e0208 */
.L_x_88:
[----:B------:R-:W-:Y:S05]  /*4750*/  BRA.U UP1, `(.L_x_89) ;  /* 0x0000000101107547 */ /* 0x000fea000b800000 */
[----:B------:R-:W-:Y:S04]  /*4760*/  MOV R0, UR6 ;  /* 0x0000000600007c02 */ /* 0x000fe80008000f00 */
[----:B------:R-:W-:Y:S04]  /*4770*/  SHF.L.U32 R3, R0, 0x1f, RZ ;  /* 0x0000001f00037819 */ /* 0x000fe800000006ff */
[----:B------:R-:W2:Y:S02]  /*4780*/  SYNCS.PHASECHK.TRANS64.TRYWAIT P0, [UR7+0x98], R3 ;  /* 0x00009803ff0075a7 */ /* 0x000ea40008001107 */
[----:B--2---:R-:W-:Y:S05]  /*4790*/  @!P0 BRA `(.L_x_90) ;  /* 0x00000048005c8947 */ /* 0x004fea0003800000 */
.L_x_89:
[----:B------:R-:W-:Y:S02]  /*47a0*/  R2UR UR42, R20 ;  /* 0x00000000142a72ca */ /* 0x000fe400000e0000 */
[----:B------:R-:W-:Y:S02]  /*47b0*/  R2UR UR43, R21 ;  /* 0x00000000152b72ca */ /* 0x000fe400000e0000 */
[----:B------:R-:W-:Y:S02]  /*47c0*/  ISETP.NE.U32.AND P2, PT, RZ, UR4, PT ;  /* 0x00000004ff007c0c */ /* 0x000fe4000bf45070 */
[----:B------:R-:W-:Y:S02]  /*47d0*/  SHF.L.U32 R12, R32, 0x1f, RZ ;  /* 0x0000001f200c7819 */ /* 0x000fe400000006ff */
[----:B------:R-:W-:Y:S05]  /*47e0*/  ISETP.NE.AND.EX P2, PT, RZ, UR5, PT, P2 ;  /* 0x00000005ff007c0c */ /* 0x000fea000bf45320 */
[----:B------:R-:W-:Y:S02]  /*47f0*/  USHF.L.U32 UR42, UR42, 0x7, URZ ;  /* 0x000000072a2a7899 */ /* 0x000fe400080006ff */
[----:B------:R-:W-:Y:S01]  /*4800*/  USHF.L.U32 UR43, UR43, 0x6, URZ ;  /* 0x000000062b2b7899 */ /* 0x000fe200080006ff */
[----:B------:R-:W-:Y:S11]  /*4810*/  BRA.U !UP4, `(.L_x_91) ;  /* 0x000000010c347547 */ /* 0x000ff6000b800000 */
[----:B------:R-:W-:Y:S01]  /*4820*/  UPLOP3.LUT UP0, UPT, UPT, UPT, UP3, 0x80, 0x8 ;  /* 0x000000000008789c */ /* 0x000fe20003f0f030 */
[----:B--2---:R-:W-:Y:S02]  /*4830*/  HFMA2 R0, -RZ, RZ, 0, 5.9604644775390625e-08 ;  /* 0x00000001ff007431 */ /* 0x004fe400000001ff */
[----:B------:R-:W-:Y:S03]  /*4840*/  IMAD.MOV.U32 R59, RZ, RZ, 0x1 ;  /* 0x00000001ff3b7424 */ /* 0x000fe600078e00ff */
[----:B------:R-:W-:Y:S05]  /*4850*/  PLOP3.LUT P0, PT, PT, PT, UP0, 0x80, 0x8 ;  /* 0x000000000008781c */ /* 0x000fea0003f0f008 */
[----:B------:R-:W2:Y:S01]  /*4860*/  @UP0 LDCU.64 UR10, c[0x0][0x888] ;  /* 0x00011100ff0a07ac */ /* 0x000ea20008000a00 */
[----:B------:R-:W-:Y:S07]  /*4870*/  @UP0 UIMAD UR8, UR36, UR4, URZ ;  /* 0x00000004240802a4 */ /* 0x000fee000f8e02ff */
[----:B------:R-:W-:Y:S01]  /*4880*/  @!P0 PRMT R59, R0, 0x7610, R59 ;  /* 0x00007610003b8816 */ /* 0x000fe2000000003b */
[----:B--2---:R-:W-:Y:S03]  /*4890*/  @UP0 UIMAD.WIDE UR10, UR8, 0x4, UR10 ;  /* 0x00000004080a08a5 */ /* 0x004fe6000f8e020a */
[----:B------:R-:W2:Y:S03]  /*48a0*/  @!UP0 LDCU UR8, c[0x0][0x880] ;  /* 0x00011000ff0887ac */ /* 0x000ea60008000800 */
[----:B------:R-:W-:Y:S01]  /*48b0*/  IMAD.U32 R10, RZ, RZ, UR10 ;  /* 0x0000000aff0a7e24 */ /* 0x000fe2000f8e00ff */
[----:B------:R-:W-:Y:S05]  /*48c0*/  MOV R11, UR11 ;  /* 0x0000000b000b7c02 */ /* 0x000fea0008000f00 */
[----:B------:R4:W5:Y:S02]  /*48d0*/  @P0 LDG.E R35, desc[UR46][R10.64] ;  /* 0x0000002e0a230981 */ /* 0x000964000c1e1900 */
[----:B--2-4-:R-:W-:Y:S07]  /*48e0*/  @!P0 IMAD.U32 R35, RZ, RZ, UR8 ;  /* 0x00000008ff238e24 */ /* 0x014fee000f8e00ff */
.L_x_91:
[----:B-----5:R-:W-:Y:S01]  /*48f0*/  @!P2 FSETP.EQ.AND P0, PT, R35, RZ, PT ;  /* 0x000000ff2300a20b */ /* 0x020fe20003f02000 */
[----:B------:R-:W-:Y:S01]  /*4900*/  @!UPT UIADD3 URZ, UPT, UPT, URZ, URZ, URZ ;  /* 0x000000fffffff290 */ /* 0x000fe2000fffe0ff */
[----:B------:R-:W-:Y:S11]  /*4910*/  @!P2 BRA `(.L_x_92) ;  /* 0x000000000014a947 */ /* 0x000ff60003800000 */
[----:B------:R-:W-:Y:S02]  /*4920*/  LOP3.LUT P2, RZ, R59, 0xff, RZ, 0xc0, !PT ;  /* 0x000000ff3bff7812 */ /* 0x000fe4000784c0ff */
[----:B------:R-:W-:Y:S04]  /*4930*/  PLOP3.LUT P0, PT, PT, PT, UP0, 0x80, 0x8 ;  /* 0x000000000008781c */ /* 0x000fe80003f0f008 */
[----:B------:R-:W-:Y:S07]  /*4940*/  PLOP3.LUT P0, PT, P0, PT, PT, 0x8, 0x80 ;  /* 0x000000000080781c */ /* 0x000fee000070e170 */
[----:B------:R-:W-:Y:S11]  /*4950*/  @P2 FSETP.EQ.AND P0, PT, R35, RZ, PT ;  /* 0x000000ff2300220b */ /* 0x000ff60003f02000 */
[----:B------:R-:W-:Y:S02]  /*4960*/  @!UPT UIADD3 URZ, UPT, UPT, URZ, URZ, URZ ;  /* 0x000000fffffff290 */ /* 0x000fe4000fffe0ff */
.L_x_92:
[----:B------:R-:W4:Y:S01]  /*4970*/  SYNCS.PHASECHK.TRANS64.TRYWAIT P2, [UR7+0x70], R12 ;  /* 0x0000700cff0075a7 */ /* 0x000f220008041107 */
[----:B------:R-:W-:Y:S04]  /*4980*/  ELECT P4, URZ, PT ;  /* 0x0000000000ff782f */ /* 0x000fe80003880000 */
[----:B------:R-:W-:Y:S11]  /*4990*/  PLOP3.LUT P4, PT, P0, P4, PT, 0xf2, 0x2f ;  /* 0x00000000002f781c */ /* 0x000ff60000789e72 */
[----:B------:R-:W-:Y:S02]  /*49a0*/  @!UPT UIADD3 URZ, UPT, UPT, URZ, URZ, URZ ;  /* 0x000000fffffff290 */ /* 0x000fe4000fffe0ff */
[----:B-1----:R-:W-:Y:S05]  /*49b0*/  @!P4 IADD3 R9, P0, PT, R36, 0x580, RZ ;  /* 0x000005802409c810 */ /* 0x002fea0007f1e0ff */
[----:B--2---:R-:W-:Y:S01]  /*49c0*/  @!P4 IMAD.X R0, RZ, RZ, R37, P0 ;  /* 0x000000ffff00c224 */ /* 0x004fe200000e0625 */
[----:B----4-:R-:W-:Y:S07]  /*49d0*/  @!P2 BRA `(.L_x_93) ;  /* 0x0000004400e4a947 */ /* 0x010fee0003800000 */
.L_x_185:
[----:B------:R-:W-:Y:S01]  /*49e0*/  @!P4 R2UR UR9, R9 ;  /* 0x000000000909c2ca */ /* 0x000fe200000e0000 */
[----:B------:R-:W-:Y:S01]  /*49f0*/  VOTEU.ALL UP1, P4 ;  /* 0x0000000000ff7886 */ /* 0x000fe20002020000 */
[----:B------:R-:W-:Y:S01]  /*4a00*/  @!P4 R2UR UR8, R0 ;  /* 0x000000000008c2ca */ /* 0x000fe200000e0000 */
[----:B------:R-:W-:Y:S01]  /*4a10*/  VOTEU.ALL UP2, P4 ;  /* 0x0000000000ff7886 */ /* 0x000fe20002040000 */
[----:B------:R-:W-:Y:S01]  /*4a20*/  UMOV UR16, 0x0 ;  /* 0x0000000000107882 */ /* 0x000fe20000000000 */
[----:B------:R-:W-:Y:S01]  /*4a30*/  UMOV UR17, 0x10000000 ;  /* 0x1000000000117882 */ /* 0x000fe20000000000 */
[----:B------:R-:W-:Y:S01]  /*4a40*/  @!UP1 UIADD3 UR40, UPT, UPT, UR7, 0x200, URZ ;  /* 0x0000020007289890 */ /* 0x000fe2000fffe0ff */
[----:B------:R-:W-:Y:S01]  /*4a50*/  @!P4 IMAD.MOV.U32 R0, RZ, RZ, 0x1000 ;  /* 0x00001000ff00c424 */ /* 0x000fe200078e00ff */
[----:B------:R-:W-:Y:S01]  /*4a60*/  UMOV UR44, UR36 ;  /* 0x00000024002c7c82 */ /* 0x000fe20008000000 */
[----:B------:R-:W-:Y:S01]  /*4a70*/  @!UP1 UIADD3 UR10, UPT, UPT, UR42, 0x40, URZ ;  /* 0x000000402a0a9890 */ /* 0x000fe2000fffe0ff */
[----:B------:R-:W-:Y:S01]  /*4a80*/  @!P4 IADD3 R9, P0, PT, R36, 0x580, RZ ;  /* 0x000005802409c810 */ /* 0x000fe20007f1e0ff */
[----:B------:R-:W-:Y:S01]  /*4a90*/  UMOV UR11, UR43 ;  /* 0x0000002b000b7c82 */ /* 0x000fe20008000000 */
[----:B------:R-:W-:Y:S01]  /*4aa0*/  UMOV UR12, UR36 ;  /* 0x00000024000c7c82 */ /* 0x000fe20008000000 */
[----:B------:R-:W-:Y:S01]  /*4ab0*/  IMAD.U32 R10, RZ, RZ, UR9 ;  /* 0x00000009ff0a7e24 */ /* 0x000fe2000f8e00ff */
[----:B------:R-:W-:Y:S01]  /*4ac0*/  UMOV UR9, UR41 ;  /* 0x0000002900097c82 */ /* 0x000fe20008000000 */
[----:B------:R-:W-:Y:S01]  /*4ad0*/  IMAD.U32 R11, RZ, RZ, UR8 ;  /* 0x00000008ff0b7e24 */ /* 0x000fe2000f8e00ff */
[----:B------:R-:W-:Y:S02]  /*4ae0*/  @!UP1 UIADD3 UR8, UPT, UPT, UR7, 0xa00, URZ ;  /* 0x00000a0007089890 */ /* 0x000fe4000fffe0ff */
[----:B------:R-:W-:Y:S01]  /*4af0*/  @!P4 R2UR UR18, R10 ;  /* 0x000000000a12c2ca */ /* 0x000fe200000e0000 */
[----:B------:R-:W-:Y:S01]  /*4b00*/  VOTEU.ALL UP1, P4 ;  /* 0x0000000000ff7886 */ /* 0x000fe20002020000 */
[----:B------:R-:W-:Y:S01]  /*4b10*/  @!P4 R2UR UR19, R11 ;  /* 0x000000000b13c2ca */ /* 0x000fe200000e0000 */
[----:B------:R-:W-:Y:S11]  /*4b20*/  UPRMT UR14, UR37, 0x654, UR41 ;  /* 0x00000654250e7896 */ /* 0x000ff60008000029 */
[----:B------:R-:W-:Y:S01]  /*4b30*/  @!UPT UIADD3 URZ, UPT, UPT, URZ, URZ, URZ ;  /* 0x000000fffffff290 */ /* 0x000fe2000fffe0ff */
[----:B------:R2:W-:Y:S01]  /*4b40*/  @!UP2 UTMALDG.3D [UR40], [UR18], desc[UR16] ;  /* 0x000010281200a5b4 */ /* 0x0005e20008011000 */
[----:B------:R2:W-:Y:S01]  /*4b50*/  @!UP1 UTMALDG.3D [UR8], [UR18], desc[UR16] ;  /* 0x00001008120095b4 */ /* 0x0005e20008011000 */
[----:B------:R4:W-:Y:S01]  /*4b60*/  @!P4 SYNCS.ARRIVE.TRANS64.RED.A0TR RZ, [UR7+0x50], R0 ;  /* 0x00005000ffffc9a7 */ /* 0x0009e20008300407 */
[----:B------:R-:W-:Y:S01]  /*4b70*/  SYNCS.ARRIVE.TRANS64.RED.A1T0 RZ, [UR14], RZ ;  /* 0x000000ffffff79a7 */ /* 0x000fe2000810040e */
[----:B----4-:R-:W-:Y:S01]  /*4b80*/  @!P4 IMAD.X R0, RZ, RZ, R37, P0 ;  /* 0x000000ffff00c224 */ /* 0x010fe200000e0625 */
[----:B------:R-:W4:Y:S02]  /*4b90*/  SYNCS.PHASECHK.TRANS64.TRYWAIT P2, [UR7+0x78], R12 ;  /* 0x0000780cff0075a7 */ /* 0x000f240008041107 */
[----:B--2-4-:R-:W-:Y:S05]  /*4ba0*/  @!P2 BRA `(.L_x_94) ;  /* 0x000000440088a947 */ /* 0x014fea0003800000 */
.L_x_187:
        /* <DEDUP_REMOVED lines=8> */
[----:B------:R-:W-:Y:S01]  /*4c30*/  @!UP1 UIADD3 UR32, UPT, UPT, UR7, 0x1200, URZ ;  /* 0x0000120007209890 */ /* 0x000fe2000fffe0ff */
[----:B------:R-:W-:Y:S01]  /*4c40*/  @!P4 IADD3 R21, P0, PT, R36, 0x580, RZ ;  /* 0x000005802415c810 */ /* 0x000fe20007f1e0ff */
[----:B------:R-:W-:Y:S01]  /*4c50*/  UMOV UR35, UR43 ;  /* 0x0000002b00237c82 */ /* 0x000fe20008000000 */
[----:B------:R-:W-:Y:S02]  /*4c60*/  @!UP1 UIADD3 UR10, UPT, UPT, UR42, 0x50, URZ ;  /* 0x000000502a0a9890 */ /* 0x000fe4000fffe0ff */
[----:B------:R-:W-:Y:S01]  /*4c70*/  IMAD.U32 R10, RZ, RZ, UR9 ;  /* 0x00000009ff0a7e24 */ /* 0x000fe2000f8e00ff */
[----:B------:R-:W-:Y:S01]  /*4c80*/  UMOV UR9, UR33 ;  /* 0x0000002100097c82 */ /* 0x000fe20008000000 */
[----:B------:R-:W-:Y:S01]  /*4c90*/  IMAD.U32 R11, RZ, RZ, UR8 ;  /* 0x00000008ff0b7e24 */ /* 0x000fe2000f8e00ff */
[----:B------:R-:W-:Y:S01]  /*4ca0*/  @!UP1 UIADD3 UR8, UPT, UPT, UR7, 0x1a00, URZ ;  /* 0x00001a0007089890 */ /* 0x000fe2000fffe0ff */
[----:B------:R-:W-:Y:S01]  /*4cb0*/  @!P4 IMAD.X R20, RZ, RZ, R37, P0 ;  /* 0x000000ffff14c224 */ /* 0x000fe200000e0625 */
[----:B------:R-:W-:Y:S01]  /*4cc0*/  @!P4 R2UR UR18, R10 ;  /* 0x000000000a12c2ca */ /* 0x000fe200000e0000 */
[----:B------:R-:W-:Y:S01]  /*4cd0*/  VOTEU.ALL UP1, P4 ;  /* 0x0000000000ff7886 */ /* 0x000fe20002020000 */
[----:B------:R-:W-:Y:S01]  /*4ce0*/  @!P4 R2UR UR19, R11 ;  /* 0x000000000b13c2ca */ /* 0x000fe200000e0000 */
[----:B------:R-:W-:Y:S01]  /*4cf0*/  UMOV UR11, UR43 ;  /* 0x0000002b000b7c82 */ /* 0x000fe20008000000 */
[----:B------:R-:W-:Y:S01]  /*4d00*/  UMOV UR12, UR36 ;  /* 0x00000024000c7c82 */ /* 0x000fe20008000000 */
[----:B------:R-:W-:Y:S10]  /*4d10*/  UPRMT UR14, UR37, 0x654, UR33 ;  /* 0x00000654250e7896 */ /* 0x000ff40008000021 */
[----:B------:R2:W-:Y:S01]  /*4d20*/  @!UP2 UTMALDG.3D [UR32], [UR18], desc[UR16] ;  /* 0x000010201200a5b4 */ /* 0x0005e20008011000 */
[----:B------:R2:W-:Y:S01]  /*4d30*/  @!UP1 UTMALDG.3D [UR8], [UR18], desc[UR16] ;  /* 0x00001008120095b4 */ /* 0x0005e20008011000 */
[----:B------:R2:W-:Y:S01]  /*4d40*/  @!P4 SYNCS.ARRIVE.TRANS64.RED.A0TR RZ, [UR7+0x58], R0 ;  /* 0x00005800ffffc9a7 */ /* 0x0005e20008300407 */
[----:B------:R-:W-:Y:S01]  /*4d50*/  SYNCS.ARRIVE.TRANS64.RED.A1T0 RZ, [UR14], RZ ;  /* 0x000000ffffff79a7 */ /* 0x000fe2000810040e */
[----:B------:R-:W4:Y:S02]  /*4d60*/  SYNCS.PHASECHK.TRANS64.TRYWAIT P2, [UR7+0x80], R12 ;  /* 0x0000800cff0075a7 */ /* 0x000f240008041107 */
[----:B--2-4-:R-:W-:Y:S05]  /*4d70*/  @!P2 BRA `(.L_x_95) ;  /* 0x00000044002ca947 */ /* 0x014fea0003800000 */
.L_x_189:
[----:B------:R-:W2:Y:S01]  /*4d80*/  LDC.64 R14, c[0x0][0xb10] ;  /* 0x0002c400ff0e7b82 */ /* 0x000ea20000000a00 */
[----:B------:R-:W-:Y:S01]  /*4d90*/  @!P4 R2UR UR9, R21 ;  /* 0x000000001509c2ca */ /* 0x000fe200000e0000 */
[----:B------:R-:W-:Y:S01]  /*4da0*/  VOTEU.ALL UP1, P4 ;  /* 0x0000000000ff7886 */ /* 0x000fe20002020000 */
[----:B------:R-:W-:Y:S01]  /*4db0*/  @!P4 R2UR UR8, R20 ;  /* 0x000000001408c2ca */ /* 0x000fe200000e0000 */
[----:B------:R-:W-:Y:S01]  /*4dc0*/  VOTEU.ALL UP2, P4 ;  /* 0x0000000000ff7886 */ /* 0x000fe20002040000 */
[----:B------:R-:W-:Y:S03]  /*4dd0*/  UMOV UR16, 0x0 ;  /* 0x0000000000107882 */ /* 0x000fe60000000000 */
[----:B------:R-:W4:Y:S01]  /*4de0*/  LDC.64 R10, c[0x0][0xb18] ;  /* 0x0002c600ff0a7b82 */ /* 0x000f220000000a00 */
[----:B------:R-:W-:Y:S01]  /*4df0*/  @!UP1 UIADD3 UR26, UPT, UPT, UR42, 0x20, URZ ;  /* 0x000000202a1a9890 */ /* 0x000fe2000fffe0ff */
[----:B------:R-:W-:Y:S01]  /*4e00*/  @P3 SHF.R.U32.HI R24, RZ, 0x10, R29 ;  /* 0x00000010ff183819 */ /* 0x000fe2000001161d */
[----:B------:R-:W-:Y:S01]  /*4e10*/  @!UP1 UIADD3 UR24, UPT, UPT, UR7, 0x2200, URZ ;  /* 0x0000220007189890 */ /* 0x000fe2000fffe0ff */
[----:B------:R-:W-:Y:S01]  /*4e20*/  VIADD R27, R27, 0x1 ;  /* 0x000000011b1b7836 */ /* 0x000fe20000000000 */
[----:B------:R-:W-:Y:S03]  /*4e30*/  UMOV UR17, 0x10000000 ;  /* 0x1000000000117882 */ /* 0x000fe60000000000 */
[----:B------:R-:W5:Y:S01]  /*4e40*/  @!P1 LDC R0, c[0x0][0xb20] ;  /* 0x0002c800ff009b82 */ /* 0x000f620000000800 */
[----:B------:R-:W-:Y:S01]  /*4e50*/  UMOV UR27, UR43 ;  /* 0x0000002b001b7c82 */ /* 0x000fe20008000000 */
[----:B------:R-:W-:Y:S01]  /*4e60*/  IMAD.U32 R20, RZ, RZ, UR9 ;  /* 0x00000009ff147e24 */ /* 0x000fe2000f8e00ff */
[----:B------:R-:W-:Y:S05]  /*4e70*/  UMOV UR28, UR36 ;  /* 0x00000024001c7c82 */ /* 0x000fea0008000000 */
[----:B-1----:R-:W1:Y:S01]  /*4e80*/  @!P1 LDC R3, c[0x0][0xb0c] ;  /* 0x0002c300ff039b82 */ /* 0x002e620000000800 */
[----:B------:R-:W-:Y:S01]  /*4e90*/  IMAD.U32 R21, RZ, RZ, UR8 ;  /* 0x00000008ff157e24 */ /* 0x000fe2000f8e00ff */
[----:B------:R-:W-:Y:S01]  /*4ea0*/  @!UP1 UIADD3 UR10, UPT, UPT, UR42, 0x60, URZ ;  /* 0x000000602a0a9890 */ /* 0x000fe2000fffe0ff */
[----:B------:R-:W-:Y:S01]  /*4eb0*/  @!P4 R2UR UR18, R20 ;  /* 0x000000001412c2ca */ /* 0x000fe200000e0000 */
[----:B------:R-:W-:Y:S01]  /*4ec0*/  @!UP1 UIADD3 UR8, UPT, UPT, UR7, 0x2a00, URZ ;  /* 0x00002a0007089890 */ /* 0x000fe2000fffe0ff */
[----:B------:R-:W-:Y:S01]  /*4ed0*/  @!P4 IMAD.MOV.U32 R20, RZ, RZ, 0x1000 ;  /* 0x00001000ff14c424 */ /* 0x000fe200078e00ff */
[----:B------:R-:W-:Y:S01]  /*4ee0*/  @!P4 R2UR UR19, R21 ;  /* 0x000000001513c2ca */ /* 0x000fe200000e0000 */
[----:B------:R-:W-:Y:S01]  /*4ef0*/  VOTEU.ALL UP1, P4 ;  /* 0x0000000000ff7886 */ /* 0x000fe20002020000 */
[----:B------:R-:W-:Y:S01]  /*4f00*/  UMOV UR9, UR25 ;  /* 0x0000001900097c82 */ /* 0x000fe20008000000 */
[----:B------:R-:W-:Y:S01]  /*4f10*/  UMOV UR11, UR43 ;  /* 0x0000002b000b7c82 */ /* 0x000fe20008000000 */
[----:B------:R-:W-:Y:S01]  /*4f20*/  UMOV UR12, UR36 ;  /* 0x00000024000c7c82 */ /* 0x000fe20008000000 */
[----:B------:R-:W-:Y:S08]  /*4f30*/  UPRMT UR14, UR37, 0x654, UR25 ;  /* 0x00000654250e7896 */ /* 0x000ff00008000019 */
[----:B------:R1:W-:Y:S02]  /*4f40*/  @!UP2 UTMALDG.3D [UR24], [UR18], desc[UR16] ;  /* 0x000010181200a5b4 */ /* 0x0003e40008011000 */
[----:B-1----:R-:W-:Y:S01]  /*4f50*/  @!P1 ISETP.NE.AND P2, PT, R3, 0x1, PT ;  /* 0x000000010300980c */ /* 0x002fe20003f45270 */
[C---:B--2---:R-:W-:Y:S01]  /*4f60*/  @!P1 IMAD.HI.U32 R14, R13.reuse, R14, RZ ;  /* 0x0000000e0d0e9227 */ /* 0x044fe200078e00ff */
[----:B----4-:R-:W-:Y:S01]  /*4f70*/  @!P1 ISETP.NE.AND P0, PT, R10, 0x1, PT ;  /* 0x000000010a00980c */ /* 0x010fe20003f05270 */
[----:B------:R1:W-:Y:S01]  /*4f80*/  @!UP1 UTMALDG.3D [UR8], [UR18], desc[UR16] ;  /* 0x00001008120095b4 */ /* 0x0003e20008011000 */
[----:B------:R1:W-:Y:S01]  /*4f90*/  @!P4 SYNCS.ARRIVE.TRANS64.RED.A0TR RZ, [UR7+0x60], R20 ;  /* 0x00006014ffffc9a7 */ /* 0x0003e20008300407 */
[C---:B------:R-:W-:Y:S01]  /*4fa0*/  @!P1 IMAD.HI.U32 R11, R8.reuse, R11, RZ ;  /* 0x0000000b080b9227 */ /* 0x040fe200078e00ff */
[----:B------:R-:W-:Y:S04]  /*4fb0*/  @!P1 SHF.R.U32.HI R14, RZ, R15, R14 ;  /* 0x0000000fff0e9219 */ /* 0x000fe8000001160e */
[----:B-----5:R-:W-:Y:S02]  /*4fc0*/  @!P1 SHF.R.U32.HI R9, RZ, R0, R11 ;  /* 0x00000000ff099219 */ /* 0x020fe4000001160b */
[----:B------:R-:W-:Y:S02]  /*4fd0*/  @!P1 SEL R14, R13, R14, !P2 ;  /* 0x0000000e0d0e9207 */ /* 0x000fe40005000000 */
[----:B------:R-:W-:Y:S05]  /*4fe0*/  @!P1 SEL R9, R8, R9, !P0 ;  /* 0x0000000908099207 */ /* 0x000fea0004000000 */
[----:B------:R-:W-:Y:S01]  /*4ff0*/  @!P1 IMAD.IADD R0, R9, 0x1, -R14 ;  /* 0x0000000109009824 */ /* 0x000fe200078e0a0e */
[----:B------:R-:W-:Y:S01]  /*5000*/  SYNCS.ARRIVE.TRANS64.RED.A1T0 RZ, [UR14], RZ ;  /* 0x000000ffffff79a7 */ /* 0x000fe2000810040e */
[----:B------:R-:W-:Y:S02]  /*5010*/  @!P1 IMAD.IADD R9, R14, 0x1, -R9 ;  /* 0x000000010e099824 */ /* 0x000fe400078e0a09 */
[----:B------:R-:W-:Y:S02]  /*5020*/  @!P1 IMAD R13, R0, R3, R13 ;  /* 0x00000003000d9224 */ /* 0x000fe400078e020d */
[----:B------:R-:W-:Y:S01]  /*5030*/  @!P1 IMAD R8, R9, R10, R8 ;  /* 0x0000000a09089224 */ /* 0x000fe200078e0208 */
[----:B------:R-:W2:Y:S02]  /*5040*/  SYNCS.PHASECHK.TRANS64.TRYWAIT P5, [UR7+0x88], R12 ;  /* 0x0000880cff0075a7 */ /* 0x000ea400080a1107 */
[----:B-12---:R-:W-:Y:S05]  /*5050*/  @!P5 BRA `(.L_x_96) ;  /* 0x00000040008cd947 */ /* 0x006fea0003800000 */
.L_x_191:
[----:B-1----:R-:W-:Y:S01]  /*5060*/  @!P4 IADD3 R3, P0, PT, R36, 0x580, RZ ;  /* 0x000005802403c810 */ /* 0x002fe20007f1e0ff */
[----:B------:R-:W-:Y:S01]  /*5070*/  VOTEU.ALL UP1, P4 ;  /* 0x0000000000ff7886 */ /* 0x000fe20002020000 */
[----:B------:R-:W-:Y:S01]  /*5080*/  VOTEU.ALL UP2, P4 ;  /* 0x0000000000ff7886 */ /* 0x000fe20002040000 */
[----:B------:R-:W-:Y:S01]  /*5090*/  UMOV UR14, 0x0 ;  /* 0x00000000000e7882 */ /* 0x000fe20000000000 */
[----:B------:R-:W-:Y:S01]  /*50a0*/  @!P4 R2UR UR9, R3 ;  /* 0x000000000309c2ca */ /* 0x000fe200000e0000 */
[----:B------:R-:W-:Y:S01]  /*50b0*/  @!P4 IMAD.X R0, RZ, RZ, R37, P0 ;  /* 0x000000ffff00c224 */ /* 0x000fe200000e0625 */
[----:B------:R-:W-:Y:S01]  /*50c0*/  @!UP1 UIADD3 UR17, UPT, UPT, UR7, 0x68, URZ ;  /* 0x0000006807119890 */ /* 0x000fe2000fffe0ff */
[----:B------:R-:W-:Y:S01]  /*50d0*/  ISETP.NE.AND P0, PT, R27, 0x2, PT ;  /* 0x000000021b00780c */ /* 0x000fe20003f05270 */
[----:B------:R-:W-:Y:S01]  /*50e0*/  @!UP1 UIADD3 UR18, UPT, UPT, UR42, 0x30, URZ ;  /* 0x000000302a129890 */ /* 0x000fe2000fffe0ff */
[----:B------:R-:W-:Y:S01]  /*50f0*/  LOP3.LUT R32, R32, 0x1, RZ, 0x3c, !PT ;  /* 0x0000000120207812 */ /* 0x000fe200078e3cff */
[----:B------:R-:W-:Y:S01]  /*5100*/  @!UP1 UIADD3 UR16, UPT, UPT, UR7, 0x3200, URZ ;  /* 0x0000320007109890 */ /* 0x000fe2000fffe0ff */
[----:B------:R-:W-:Y:S01]  /*5110*/  @!P4 R2UR UR8, R0 ;  /* 0x000000000008c2ca */ /* 0x000fe200000e0000 */
[----:B------:R-:W-:Y:S01]  /*5120*/  UMOV UR15, 0x10000000 ;  /* 0x10000000000f7882 */ /* 0x000fe20000000000 */
[----:B------:R-:W-:Y:S01]  /*5130*/  UMOV UR19, UR43 ;  /* 0x0000002b00137c82 */ /* 0x000fe20008000000 */
[----:B------:R-:W-:Y:S01]  /*5140*/  UMOV UR20, UR36 ;  /* 0x0000002400147c82 */ /* 0x000fe20008000000 */
[----:B------:R-:W-:Y:S01]  /*5150*/  @!UP1 UIADD3 UR10, UPT, UPT, UR42, 0x70, URZ ;  /* 0x000000702a0a9890 */ /* 0x000fe2000fffe0ff */
[----:B------:R-:W-:Y:S01]  /*5160*/  SEL R0, RZ, 0x1, P0 ;  /* 0x00000001ff007807 */ /* 0x000fe20000000000 */
[----:B------:R-:W-:Y:S01]  /*5170*/  IMAD.U32 R10, RZ, RZ, UR9 ;  /* 0x00000009ff0a7e24 */ /* 0x000fe2000f8e00ff */
[----:B------:R-:W-:Y:S01]  /*5180*/  UMOV UR11, UR43 ;  /* 0x0000002b000b7c82 */ /* 0x000fe20008000000 */
[----:B------:R-:W-:Y:S01]  /*5190*/  UMOV UR12, UR36 ;  /* 0x00000024000c7c82 */ /* 0x000fe20008000000 */
[----:B------:R-:W-:Y:S01]  /*51a0*/  UMOV UR9, UR17 ;  /* 0x0000001100097c82 */ /* 0x000fe20008000000 */
[----:B------:R-:W-:Y:S01]  /*51b0*/  @P3 R2UR UR36, R24 ;  /* 0x00000000182432ca */ /* 0x000fe200000e0000 */
[----:B------:R-:W-:Y:S01]  /*51c0*/  IMAD.IADD R20, R8, 0x1, R58 ;  /* 0x0000000108147824 */ /* 0x000fe200078e023a */
[----:B------:R-:W-:Y:S01]  /*51d0*/  @!P4 R2UR UR22, R10 ;  /* 0x000000000a16c2ca */ /* 0x000fe200000e0000 */
[----:B------:R-:W-:Y:S01]  /*51e0*/  IMAD.U32 R11, RZ, RZ, UR8 ;  /* 0x00000008ff0b7e24 */ /* 0x000fe2000f8e00ff */
[----:B------:R-:W-:Y:S01]  /*51f0*/  @!UP1 UIADD3 UR8, UPT, UPT, UR7, 0x3a00, URZ ;  /* 0x00003a0007089890 */ /* 0x000fe2000fffe0ff */
[----:B------:R-:W-:Y:S01]  /*5200*/  LOP3.LUT R25, R25, R0, RZ, 0x3c, !PT ;  /* 0x0000000019197212 */ /* 0x000fe200078e3cff */
[----:B------:R-:W-:Y:S01]  /*5210*/  VOTEU.ALL UP1, P4 ;  /* 0x0000000000ff7886 */ /* 0x000fe20002020000 */
[----:B------:R-:W-:Y:S01]  /*5220*/  IMAD.IADD R21, R13, 0x1, R60 ;  /* 0x000000010d157824 */ /* 0x000fe200078e023c */
[----:B------:R-:W-:Y:S02]  /*5230*/  @!P4 R2UR UR23, R11 ;  /* 0x000000000b17c2ca */ /* 0x000fe400000e0000 */
[----:B------:R-:W-:Y:S11]  /*5240*/  SEL R27, R27, RZ, P0 ;  /* 0x000000ff1b1b7207 */ /* 0x000ff60000000000 */
[----:B------:R2:W-:Y:S01]  /*5250*/  @!UP2 UTMALDG.3D [UR16], [UR22], desc[UR14] ;  /* 0x00000e101600a5b4 */ /* 0x0005e20008011000 */
[----:B------:R2:W-:Y:S01]  /*5260*/  @!UP1 UTMALDG.3D [UR8], [UR22], desc[UR14] ;  /* 0x00000e08160095b4 */ /* 0x0005e20008011000 */
[----:B------:R2:W-:Y:S01]  /*5270*/  @!P4 SYNCS.ARRIVE.TRANS64.RED.A0TR RZ, [UR7+0x68], R23 ;  /* 0x00006817ffffc9a7 */ /* 0x0005e20008300407 */
[----:B------:R-:W-:Y:S01]  /*5280*/  UPLOP3.LUT UP1, UPT, UPT, UPT, UPT, 0x80, 0x8 ;  /* 0x000000000008789c */ /* 0x000fe20003f2f070 */
[----:B------:R-:W-:Y:S01]  /*5290*/  SYNCS.ARRIVE.TRANS64.RED.A1T0 RZ, [UR13], RZ ;  /* 0x000000ffffff79a7 */ /* 0x000fe2000810040d */
[----:B------:R-:W-:Y:S09]  /*52a0*/  @P3 BRA `(.L_x_97) ;  /* 0xfffffff000303947 */ /* 0x000ff2000383ffff */
[----:B------:R-:W-:-:S04]  /*52b0*/  SHF.L.U32 R3, R32, 0x1f, RZ ;  /* 0x0000001f20037819 */ /* 0x000fc800000006ff */
[----:B------:R-:W1:Y:S02]  /*52c0*/  SYNCS.PHASECHK.TRANS64.TRYWAIT P0, [UR7+0x70], R3 ;  /* 0x00007003ff0075a7 */ /* 0x000e640008001107 */
[----:B-1----:R-:W-:Y:S05]  /*52d0*/  @!P0 BRA `(.L_x_98) ;  /* 0x0000004000048947 */ /* 0x002fea0003800000 */
.L_x_193:
[----:B------:R-:W4:Y:S02]  /*52e0*/  SYNCS.PHASECHK.TRANS64.TRYWAIT P0, [UR7+0x78], R3 ;  /* 0x00007803ff0075a7 */ /* 0x000f240008001107 */
[----:B----4-:R-:W-:Y:S05]  /*52f0*/  @!P0 BRA `(.L_x_99) ;  /* 0x0000004000148947 */ /* 0x010fea0003800000 */
.L_x_195:
[----:B------:R-:W4:Y:S02]  /*5300*/  SYNCS.PHASECHK.TRANS64.TRYWAIT P0, [UR7+0x80], R3 ;  /* 0x00008003ff0075a7 */ /* 0x000f240008001107 */
[----:B----4-:R-:W-:Y:S05]  /*5310*/  @!P0 BRA `(.L_x_100) ;  /* 0x0000004000248947 */ /* 0x010fea0003800000 */
.L_x_197:
[----:B-1----:R-:W-:-:S07]  /*5320*/  MOV R0, UR7 ;  /* 0x0000000700007c02 */ /* 0x002fce0008000f00 */
.L_x_101:
[----:B-1----:R-:W-:-:S04]  /*5330*/  SHF.L.U32 R3, R32, 0x1f, RZ ;  /* 0x0000001f20037819 */ /* 0x002fc800000006ff */
[----:B------:R1:W4:Y:S03]  /*5340*/  SYNCS.PHASECHK.TRANS64.TRYWAIT P0, [R0+URZ+0x88], R3 ;  /* 0x00008803000075a7 */ /* 0x00032600080011ff */
[----:B----4-:R-:W-:Y:S05]  /*5350*/  @!P0 NANOSLEEP.SYNCS 0x989680 ;  /* 0x009896800000895d */ /* 0x010fea0003900000 */
[----:B------:R-:W4:Y:S02]  /*5360*/  @!P0 SYNCS.PHASECHK.TRANS64 P0, [R0+URZ+0x88], R3 ;  /* 0x00008803000085a7 */ /* 0x000f2400080010ff */
[----:B--2-4-:R-:W-:Y:S05]  /*5370*/  @P0 EXIT ;  /* 0x000000000000094d */ /* 0x014fea0003800000 */
[----:B------:R-:W-:Y:S05]  /*5380*/  BRA `(.L_x_101) ;  /* 0xfffffffc00e87947 */ /* 0x000fea000383ffff */
.L_x_86:
[----:B------:R-:W-:-:S06]  /*5390*/  UISETP.GE.AND UP1, UPT, UR10, 0x4, UPT ;  /* 0x000000040a00788c */ /* 0x000fcc000bf26270 */
[----:B------:R-:W-:-:S13]  /*53a0*/  PLOP3.LUT P0, PT, PT, PT, UP1, 0x80, 0x8 ;  /* 0x000000000008781c */ /* 0x000fda0003f0f018 */
[----:B------:R-:W-:Y:S05]  /*53b0*/  @!P0 EXIT ;  /* 0x000000000000894d */ /* 0x000fea0003800000 */
[----:B------:R-:W-:Y:S01]  /*53c0*/  BAR.SYNC.DEFER_BLOCKING 0x6, 0xa0 ;  /* 0x0182800000007b1d */ /* 0x000fe20000010000 */
[----:B------:R-:W-:Y:S02]  /*53d0*/  IMAD.SHL.U32 R4, R66, 0x200000, RZ ;  /* 0x0020000042047824 */ /* 0x000fe400078e00ff */
[----:B------:R-:W-:Y:S02]  /*53e0*/  HFMA2 R71, -RZ, RZ, 0, 5.9604644775390625e-08 ;  /* 0x00000001ff477431 */ /* 0x000fe400000001ff */
[C---:B------:R-:W-:Y:S01]  /*53f0*/  IMAD.SHL.U32 R65, R72.reuse, 0x10, RZ ;  /* 0x0000001048417824 */ /* 0x040fe200078e00ff */
[----:B------:R-:W-:Y:S01]  /*5400*/  MOV R69, RZ ;  /* 0x000000ff00457202 */ /* 0x000fe20000000f00 */
[----:B------:R-:W-:Y:S01]  /*5410*/  IMAD.U32 R33, R72, 0x10000, RZ ;  /* 0x0001000048217824 */ /* 0x000fe200078e00ff */
[----:B------:R-:W-:Y:S01]  /*5420*/  UMOV UR48, 0x400 ;  /* 0x0000040000307882 */ /* 0x000fe20000000000 */
[----:B------:R-:W1:Y:S01]  /*5430*/  LDC R63, c[0x0][0x370] ;  /* 0x0000dc00ff3f7b82 */ /* 0x000e620000000800 */
[----:B------:R-:W-:Y:S01]  /*5440*/  ULEA UR48, UR37, UR48, 0x18 ;  /* 0x0000003025307291 */ /* 0x000fe2000f8ec0ff */
[----:B------:R-:W-:Y:S01]  /*5450*/  LOP3.LUT R4, R4, 0x200000, RZ, 0xc0, !PT ;  /* 0x0020000004047812 */ /* 0x000fe200078ec0ff */
[----:B------:R-:W-:Y:S01]  /*5460*/  IMAD.SHL.U32 R64, R72, 0x2, RZ ;  /* 0x0000000248407824 */ /* 0x000fe200078e00ff */
[C---:B------:R-:W-:Y:S01]  /*5470*/  LOP3.LUT R5, R65.reuse, 0x40, RZ, 0xc0, !PT ;  /* 0x0000004041057812 */ /* 0x040fe200078ec0ff */
[----:B------:R-:W-:Y:S01]  /*5480*/  IMAD.SHL.U32 R3, R66, 0x200, RZ ;  /* 0x0000020042037824 */ /* 0x000fe200078e00ff */
[----:B------:R-:W-:Y:S01]  /*5490*/  LOP3.LUT R2, R65, 0x5b0, RZ, 0xc0, !PT ;  /* 0x000005b041027812 */ /* 0x000fe200078ec0ff */
[----:B------:R-:W-:Y:S01]  /*54a0*/  UIADD3 UR4, UPT, UPT, UR48, 0x200, URZ ;  /* 0x0000020030047890 */ /* 0x000fe2000fffe0ff */
[----:B------:R-:W2:Y:S01]  /*54b0*/  LDC R28, c[0x0][0xb0c] ;  /* 0x0002c300ff1c7b82 */ /* 0x000ea20000000800 */
[----:B------:R-:W-:Y:S01]  /*54c0*/  LOP3.LUT R33, R4, 0x400000, R33, 0xf8, !PT ;  /* 0x0040000004217812 */ /* 0x000fe200078ef821 */
[----:B------:R-:W-:Y:S01]  /*54d0*/  IMAD.MOV.U32 R30, RZ, RZ, RZ ;  /* 0x000000ffff1e7224 */ /* 0x000fe200078e00ff */
[----:B------:R-:W-:Y:S01]  /*54e0*/  LOP3.LUT R64, R5, 0x8, R64, 0xf8, !PT ;  /* 0x0000000805407812 */ /* 0x000fe200078ef840 */
[----:B------:R-:W-:Y:S01]  /*54f0*/  IMAD.MOV.U32 R70, RZ, RZ, RZ ;  /* 0x000000ffff467224 */ /* 0x000fe200078e00ff */
[----:B------:R-:W-:Y:S01]  /*5500*/  LOP3.LUT R3, R2, 0x200, R3, 0xf8, !PT ;  /* 0x0000020002037812 */ /* 0x000fe200078ef803 */
[----:B------:R-:W-:Y:S01]  /*5510*/  IMAD.MOV.U32 R76, RZ, RZ, RZ ;  /* 0x000000ffff4c7224 */ /* 0x000fe200078e00ff */
[----:B------:R-:W-:Y:S01]  /*5520*/  LOP3.LUT P0, RZ, R65, 0x40, RZ, 0xc0, !PT ;  /* 0x0000004041ff7812 */ /* 0x000fe2000780c0ff */
[----:B------:R-:W3:Y:S01]  /*5530*/  LDC R61, c[0x0][0xb20] ;  /* 0x0002c800ff3d7b82 */ /* 0x000ee20000000800 */
[----:B------:R-:W4:Y:S01]  /*5540*/  LDS R0, [UR48+0x150] ;  /* 0x00015030ff007984 */ /* 0x000f220008000800 */
[----:B------:R-:W-:Y:S01]  /*5550*/  LOP3.LUT R64, R3, R64, RZ, 0xfc, !PT ;  /* 0x0000004003407212 */ /* 0x000fe200078efcff */
[----:B------:R-:W-:Y:S01]  /*5560*/  IMAD.U32 R67, RZ, RZ, UR4 ;  /* 0x00000004ff437e24 */ /* 0x000fe2000f8e00ff */
[----:B------:R-:W-:Y:S01]  /*5570*/  LOP3.LUT R72, R72, 0x60, RZ, 0xc0, !PT ;  /* 0x0000006048487812 */ /* 0x000fe200078ec0ff */
[----:B------:R-:W1:Y:S03]  /*5580*/  LDCU.64 UR52, c[0x0][0x348] ;  /* 0x00006900ff3477ac */ /* 0x000e660008000a00 */
[----:B------:R-:W1:Y:S01]  /*5590*/  LDC R27, c[0x0][0xb30] ;  /* 0x0002cc00ff1b7b82 */ /* 0x000e620000000800 */
[----:B------:R-:W1:Y:S01]  /*55a0*/  LDCU.64 UR38, c[0x0][0x888] ;  /* 0x00011100ff2677ac */ /* 0x000e620008000a00 */
[----:B------:R-:W1:Y:S06]  /*55b0*/  LDCU.64 UR44, c[0x0][0x890] ;  /* 0x00011200ff2c77ac */ /* 0x000e6c0008000a00 */
[----:B------:R-:W1:Y:S01]  /*55c0*/  LDC.64 R56, c[0x0][0xb10] ;  /* 0x0002c400ff387b82 */ /* 0x000e620000000a00 */
[----:B------:R-:W-:Y:S01]  /*55d0*/  UMOV UR49, URZ ;  /* 0x000000ff00317c82 */ /* 0x000fe20008000000 */
[----:B------:R-:W-:-:S06]  /*55e0*/  UMOV UR51, URZ ;  /* 0x000000ff00337c82 */ /* 0x000fcc0008000000 */
[----:B------:R-:W1:Y:S08]  /*55f0*/  LDC.64 R24, c[0x0][0xb18] ;  /* 0x0002c600ff187b82 */ /* 0x000e700000000a00 */
[----:B------:R-:W1:Y:S08]  /*5600*/  LDC.64 R22, c[0x0][0xb28] ;  /* 0x0002ca00ff167b82 */ /* 0x000e700000000a00 */
[----:B------:R-:W1:Y:S01]  /*5610*/  LDC.64 R54, c[0x0][0x8b0] ;  /* 0x00022c00ff367b82 */ /* 0x000e620000000a00 */
[----:B----4-:R-:W-:Y:S01]  /*5620*/  IMAD.IADD R33, R0, 0x1, R33 ;  /* 0x0000000100217824 */ /* 0x010fe200078e0221 */
[----:B------:R-:W-:-:S06]  /*5630*/  P2R R0, PR, RZ, 0x1 ;  /* 0x00000001ff007803 */ /* 0x000fcc0000000000 */
[----:B------:R-:W4:Y:S08]  /*5640*/  LDC.64 R52, c[0x0][0x8a8] ;  /* 0x00022a00ff347b82 */ /* 0x000f300000000a00 */
[----:B--23--:R-:W1:Y:S02]  /*5650*/  LDC R62, c[0x0][0x374] ;  /* 0x0000dd00ff3e7b82 */ /* 0x00ce640000000800 */
.L_x_145:
[C---:B------:R-:W-:Y:S02]  /*5660*/  LEA R0, R76.reuse, UR48, 0x3 ;  /* 0x000000304c007c11 */ /* 0x040fe4000f8e18ff */
[----:B------:R-:W-:Y:S02]  /*5670*/  SHF.L.U32 R3, R69, 0x1f, RZ ;  /* 0x0000001f45037819 */ /* 0x000fe400000006ff */
[----:B------:R-:W-:Y:S02]  /*5680*/  LEA R16, R76, UR48, 0x4 ;  /* 0x000000304c107c11 */ /* 0x000fe4000f8e20ff */
[----:B--2---:R-:W2:Y:S02]  /*5690*/  SYNCS.PHASECHK.TRANS64.TRYWAIT P0, [R0+URZ+0xa0], R3 ;  /* 0x0000a003000075a7 */ /* 0x004ea400080011ff */
[----:B--2---:R-:W-:Y:S05]  /*56a0*/  @!P0 BRA `(.L_x_102) ;  /* 0x0000003c00588947 */ /* 0x004fea0003800000 */
.L_x_198:
[----:B------:R-:W3:Y:S01]  /*56b0*/  LDC.64 R12, c[0x0][0xb10] ;  /* 0x0002c400ff0c7b82 */ /* 0x000ee20000000a00 */
[----:B------:R-:W4:Y:S01]  /*56c0*/  LDS.128 R16, [R16+0x130] ;  /* 0x0001300010107984 */ /* 0x000f220000000c00 */
[----:B-1----:R-:W-:Y:S01]  /*56d0*/  ISETP.NE.AND P1, PT, R27, 0x1, PT ;  /* 0x000000011b00780c */ /* 0x002fe20003f25270 */
[----:B--2---:R-:W-:Y:S01]  /*56e0*/  VIADD R0, R0, 0xb0 ;  /* 0x000000b000007836 */ /* 0x004fe20000000000 */
[----:B------:R-:W-:Y:S04]  /*56f0*/  ISETP.GE.AND P0, PT, R26, 0x1, PT ;  /* 0x000000011a00780c */ /* 0x000fe80003f06270 */
[----:B------:R-:W1:Y:S01]  /*5700*/  LDC.64 R10, c[0x0][0xb18] ;  /* 0x0002c600ff0a7b82 */ /* 0x000e620000000a00 */
[----:B------:R-:W-:Y:S01]  /*5710*/  PRMT R0, RZ, 0x654, R0 ;  /* 0x00000654ff007816 */ /* 0x000fe20000000000 */
[----:B------:R-:W-:Y:S01]  /*5720*/  @!PT LDS RZ, [RZ] ;  /* 0x00000000fffff984 */ /* 0x000fe20000000800 */
[----:B------:R-:W-:Y:S01]  /*5730*/  @!PT LDS RZ, [RZ] ;  /* 0x00000000fffff984 */ /* 0x000fe20000000800 */
[----:B------:R-:W-:Y:S01]  /*5740*/  @!PT LDS RZ, [RZ] ;  /* 0x00000000fffff984 */ /* 0x000fe20000000800 */
[----:B------:R-:W-:Y:S01]  /*5750*/  @!PT LDS RZ, [RZ] ;  /* 0x00000000fffff984 */ /* 0x000fe20000000800 */
[----:B------:R2:W-:Y:S06]  /*5760*/  MEMBAR.ALL.CTA ;  /* 0x0000000000007992 */ /* 0x0005ec0000008000 */
[----:B--2---:R-:W2:Y:S01]  /*5770*/  FENCE.VIEW.ASYNC.S ;  /* 0x00000000000073c6 */ /* 0x004ea20000000000 */
[----:B------:R-:W1:Y:S08]  /*5780*/  @!P1 LDC R14, c[0x0][0xb20] ;  /* 0x0002c800ff0e9b82 */ /* 0x000e700000000800 */
[----:B------:R-:W1:Y:S01]  /*5790*/  @!P1 LDC R9, c[0x0][0xb0c] ;  /* 0x0002c300ff099b82 */ /* 0x000e620000000800 */
[----:B--2---:R2:W-:Y:S01]  /*57a0*/  SYNCS.ARRIVE.TRANS64.RED.A1T0 RZ, [R0+URZ], RZ ;  /* 0x000000ff00ff79a7 */ /* 0x0045e200081004ff */
[----:B----4-:R-:W-:Y:S04]  /*57b0*/  LOP3.LUT P4, RZ, R18, 0x1, RZ, 0xc0, !PT ;  /* 0x0000000112ff7812 */ /* 0x010fe8000788c0ff */
[----:B------:R-:W-:Y:S09]  /*57c0*/  P2R R73, PR, RZ, 0x10 ;  /* 0x00000010ff497803 */ /* 0x000ff20000000000 */
[----:B------:R-:W-:Y:S02]  /*57d0*/  @P4 MOV R31, R16 ;  /* 0x00000010001f4202 */ /* 0x000fe40000000f00 */
[----:B------:R-:W-:Y:S01]  /*57e0*/  @P4 LOP3.LUT R29, R17, 0xffff, RZ, 0xc0, !PT ;  /* 0x0000ffff111d4812 */ /* 0x000fe200078ec0ff */
[----:B--23--:R-:W-:Y:S06]  /*57f0*/  @!P0 BRA `(.L_x_103) ;  /* 0x0000000000a48947 */ /* 0x00cfec0003800000 */
[----:B------:R-:W-:Y:S01]  /*5800*/  IMAD.HI.U32 R36, R62, R25, RZ ;  /* 0x000000193e247227 */ /* 0x000fe200078e00ff */
[----:B------:R-:W-:Y:S02]  /*5810*/  ISETP.NE.AND P0, PT, R24, 0x1, PT ;  /* 0x000000011800780c */ /* 0x000fe40003f05270 */
[----:B------:R-:W-:Y:S01]  /*5820*/  ISETP.NE.AND P2, PT, R26, 0x1, PT ;  /* 0x000000011a00780c */ /* 0x000fe20003f45270 */
[-C--:B------:R-:W-:Y:S01]  /*5830*/  IMAD.HI.U32 R34, R63, R56.reuse, RZ ;  /* 0x000000383f227227 */ /* 0x080fe200078e00ff */
[----:B------:R-:W-:Y:S02]  /*5840*/  SHF.R.U32.HI R37, RZ, R61, R36 ;  /* 0x0000003dff257219 */ /* 0x000fe40000011624 */
[----:B------:R-:W-:Y:S01]  /*5850*/  ISETP.NE.AND P3, PT, R28, 0x1, PT ;  /* 0x000000011c00780c */ /* 0x000fe20003f65270 */
[----:B------:R-:W-:Y:S01]  /*5860*/  IMAD.HI.U32 R40, R29, R25, RZ ;  /* 0x000000191d287227 */ /* 0x000fe200078e00ff */
[----:B------:R-:W-:Y:S02]  /*5870*/  SHF.R.U32.HI R34, RZ, R57, R34 ;  /* 0x00000039ff227219 */ /* 0x000fe40000011622 */
[----:B------:R-:W-:Y:S01]  /*5880*/  SEL R3, R62, R37, !P0 ;  /* 0x000000253e037207 */ /* 0x000fe20004000000 */
[----:B------:R-:W-:Y:S01]  /*5890*/  IMAD.HI.U32 R38, R31, R56, RZ ;  /* 0x000000381f267227 */ /* 0x000fe200078e00ff */
[----:B------:R-:W-:Y:S03]  /*58a0*/  SEL R7, R63, R34, !P3 ;  /* 0x000000223f077207 */ /* 0x000fe60005800000 */
[-C--:B------:R-:W-:Y:S01]  /*58b0*/  IMAD.HI.U32 R34, R3, R22.reuse, RZ ;  /* 0x0000001603227227 */ /* 0x080fe200078e00ff */
[----:B------:R-:W-:Y:S03]  /*58c0*/  SHF.R.U32.HI R38, RZ, R57, R38 ;  /* 0x00000039ff267219 */ /* 0x000fe60000011626 */
[----:B------:R-:W-:Y:S01]  /*58d0*/  IMAD.HI.U32 R36, R7, R22, RZ ;  /* 0x0000001607247227 */ /* 0x000fe200078e00ff */
[----:B------:R-:W-:Y:S02]  /*58e0*/  @P2 SHF.R.U32.HI R3, RZ, R23, R34 ;  /* 0x00000017ff032219 */ /* 0x000fe40000011622 */
[----:B------:R-:W-:Y:S02]  /*58f0*/  SHF.R.U32.HI R34, RZ, R61, R40 ;  /* 0x0000003dff227219 */ /* 0x000fe40000011628 */
[----:B------:R-:W-:Y:S01]  /*5900*/  @P2 SHF.R.U32.HI R7, RZ, R23, R36 ;  /* 0x00000017ff072219 */ /* 0x000fe20000011624 */
[C---:B------:R-:W-:Y:S01]  /*5910*/  IMAD R2, R26.reuse, R3, RZ ;  /* 0x000000031a027224 */ /* 0x040fe200078e02ff */
[----:B------:R-:W-:Y:S02]  /*5920*/  SEL R5, R29, R34, !P0 ;  /* 0x000000221d057207 */ /* 0x000fe40004000000 */
[----:B------:R-:W-:Y:S01]  /*5930*/  SEL R3, R31, R38, !P3 ;  /* 0x000000261f037207 */ /* 0x000fe20005800000 */
[----:B------:R-:W-:Y:S01]  /*5940*/  IMAD R4, R26, R7, RZ ;  /* 0x000000071a047224 */ /* 0x000fe200078e02ff */
[C---:B------:R-:W-:Y:S01]  /*5950*/  ISETP.GE.AND P0, PT, R5.reuse, R2, PT ;  /* 0x000000020500720c */ /* 0x040fe20003f06270 */
[----:B------:R-:W-:Y:S03]  /*5960*/  IMAD.HI.U32 R6, R5, R22, RZ ;  /* 0x0000001605067227 */ /* 0x000fe600078e00ff */
[----:B------:R-:W-:Y:S01]  /*5970*/  ISETP.GE.OR P0, PT, R3, R4, P0 ;  /* 0x000000040300720c */ /* 0x000fe20000706670 */
[----:B------:R-:W-:Y:S01]  /*5980*/  IMAD.MOV R4, RZ, RZ, -R3 ;  /* 0x000000ffff047224 */ /* 0x000fe200078e0a03 */
[-C--:B------:R-:W-:Y:S03]  /*5990*/  SHF.R.U32.HI R6, RZ, R23.reuse, R6 ;  /* 0x00000017ff067219 */ /* 0x080fe60000011606 */
[----:B------:R-:W-:Y:S01]  /*59a0*/  IMAD R31, R28, R4, R31 ;  /* 0x000000041c1f7224 */ /* 0x000fe200078e021f */
[----:B------:R-:W-:Y:S05]  /*59b0*/  SEL R15, R5, R6, !P2 ;  /* 0x00000006050f7207 */ /* 0x000fea0005000000 */
[----:B------:R-:W-:Y:S02]  /*59c0*/  IMAD.MOV R6, RZ, RZ, -R15 ;  /* 0x000000ffff067224 */ /* 0x000fe400078e0a0f */
[C---:B------:R-:W-:Y:S04]  /*59d0*/  @!P0 IMAD.HI.U32 R2, R3.reuse, R22, RZ ;  /* 0x0000001603028227 */ /* 0x040fe800078e00ff */
[----:B------:R-:W-:Y:S01]  /*59e0*/  IMAD R6, R26, R6, R5 ;  /* 0x000000061a067224 */ /* 0x000fe200078e0205 */
[----:B------:R-:W-:Y:S04]  /*59f0*/  @!P0 SHF.R.U32.HI R2, RZ, R23, R2 ;  /* 0x00000017ff028219 */ /* 0x000fe80000011602 */
[----:B------:R-:W-:Y:S02]  /*5a00*/  @!P0 SEL R0, R3, R2, !P2 ;  /* 0x0000000203008207 */ /* 0x000fe40005000000 */
[----:B------:R-:W-:Y:S02]  /*5a10*/  IADD3 R2, PT, PT, -R5, RZ, RZ ;  /* 0x000000ff05027210 */ /* 0x000fe40007ffe1ff */
[----:B------:R-:W-:Y:S01]  /*5a20*/  @!P0 IADD3 R8, PT, PT, R15, -R0, RZ ;  /* 0x800000000f088210 */ /* 0x000fe20007ffe0ff */
[----:B------:R-:W-:Y:S02]  /*5a30*/  @!P0 IMAD R0, R7, R6, R0 ;  /* 0x0000000607008224 */ /* 0x000fe400078e0200 */
[----:B------:R-:W-:Y:S02]  /*5a40*/  IMAD R29, R24, R2, R29 ;  /* 0x00000002181d7224 */ /* 0x000fe400078e021d */
[----:B------:R-:W-:Y:S02]  /*5a50*/  @!P0 IMAD R5, R8, R26, R3 ;  /* 0x0000001a08058224 */ /* 0x000fe400078e0203 */
[----:B------:R-:W-:Y:S04]  /*5a60*/  @!P0 IMAD.MOV.U32 R3, RZ, RZ, R0 ;  /* 0x000000ffff038224 */ /* 0x000fe800078e0000 */
[----:B------:R-:W-:Y:S02]  /*5a70*/  IMAD R31, R3, R28, R31 ;  /* 0x0000001c031f7224 */ /* 0x000fe400078e021f */
[----:B------:R-:W-:Y:S07]  /*5a80*/  IMAD R29, R5, R24, R29 ;  /* 0x00000018051d7224 */ /* 0x000fee00078e021d */
.L_x_103:
[----:B-1----:R-:W-:Y:S01]  /*5a90*/  @!P1 ISETP.NE.AND P0, PT, R10, 0x1, PT ;  /* 0x000000010a00980c */ /* 0x002fe20003f05270 */
[----:B------:R-:W-:Y:S01]  /*5aa0*/  @!P1 IMAD.HI.U32 R3, R29, R11, RZ ;  /* 0x0000000b1d039227 */ /* 0x000fe200078e00ff */
[----:B------:R-:W-:Y:S01]  /*5ab0*/  R2UR UR42, R21 ;  /* 0x00000000152a72ca */ /* 0x000fe200000e0000 */
[----:B------:R-:W-:Y:S01]  /*5ac0*/  BSSY.RECONVERGENT B6, `(.L_x_104) ;  /* 0x0000031000067945 */ /* 0x000fe20003800200 */
[----:B------:R-:W-:Y:S01]  /*5ad0*/  R2UR UR41, R20 ;  /* 0x00000000142972ca */ /* 0x000fe200000e0000 */
[----:B------:R-:W-:Y:S01]  /*5ae0*/  @!P1 IMAD.HI.U32 R0, R31, R12, RZ ;  /* 0x0000000c1f009227 */ /* 0x000fe200078e00ff */
[----:B------:R-:W-:Y:S02]  /*5af0*/  @!P1 SHF.R.U32.HI R2, RZ, R14, R3 ;  /* 0x0000000eff029219 */ /* 0x000fe40000011603 */
[----:B------:R-:W-:Y:S01]  /*5b00*/  @!P1 ISETP.NE.AND P2, PT, R9, 0x1, PT ;  /* 0x000000010900980c */ /* 0x000fe20003f45270 */
[----:B------:R-:W-:Y:S01]  /*5b10*/  VIADD R76, R76, 0x1 ;  /* 0x000000014c4c7836 */ /* 0x000fe20000000000 */
[----:B------:R-:W-:Y:S02]  /*5b20*/  @!P1 SEL R2, R29, R2, !P0 ;  /* 0x000000021d029207 */ /* 0x000fe40004000000 */
[----:B------:R-:W-:Y:S02]  /*5b30*/  @!P1 SHF.R.U32.HI R0, RZ, R13, R0 ;  /* 0x0000000dff009219 */ /* 0x000fe40000011600 */
[----:B------:R-:W-:Y:S01]  /*5b40*/  LOP3.LUT P0, RZ, R67, 0x90, RZ, 0xc0, !PT ;  /* 0x0000009043ff7812 */ /* 0x000fe2000780c0ff */
[----:B------:R-:W-:Y:S01]  /*5b50*/  USHF.L.U32 UR42, UR42, 0x6, URZ ;  /* 0x000000062a2a7899 */ /* 0x000fe200080006ff */
[----:B------:R-:W-:Y:S01]  /*5b60*/  @!P1 SEL R3, R31, R0, !P2 ;  /* 0x000000001f039207 */ /* 0x000fe20005000000 */
[----:B------:R-:W-:Y:S01]  /*5b70*/  USHF.L.U32 UR41, UR41, 0x7, URZ ;  /* 0x0000000729297899 */ /* 0x000fe200080006ff */
[----:B------:R-:W-:Y:S03]  /*5b80*/  @P4 SHF.R.U32.HI R68, RZ, 0x10, R17 ;  /* 0x00000010ff444819 */ /* 0x000fe60000011611 */
[----:B------:R-:W-:Y:S02]  /*5b90*/  @!P1 IMAD.IADD R0, R2, 0x1, -R3 ;  /* 0x0000000102009824 */ /* 0x000fe400078e0a03 */
[----:B------:R-:W-:Y:S02]  /*5ba0*/  @!P1 IMAD.IADD R2, R3, 0x1, -R2 ;  /* 0x0000000103029824 */ /* 0x000fe400078e0a02 */
[----:B------:R-:W-:Y:S02]  /*5bb0*/  @!P1 IMAD R31, R0, R9, R31 ;  /* 0x00000009001f9224 */ /* 0x000fe400078e021f */
[----:B------:R-:W-:Y:S01]  /*5bc0*/  @!P1 IMAD R29, R2, R10, R29 ;  /* 0x0000000a021d9224 */ /* 0x000fe200078e021d */
[----:B------:R-:W-:Y:S06]  /*5bd0*/  @!P0 BRA `(.L_x_105) ;  /* 0x00000000007c8947 */ /* 0x000fec0003800000 */
[----:B------:R-:W1:Y:S01]  /*5be0*/  LDCU.64 UR8, c[0x4][0x80] ;  /* 0x01001000ff0877ac */ /* 0x000e620008000a00 */
[----:B------:R-:W-:Y:S01]  /*5bf0*/  MOV R2, 0x0 ;  /* 0x0000000000027802 */ /* 0x000fe20000000f00 */
[----:B------:R-:W-:Y:S02]  /*5c00*/  HFMA2 R12, -RZ, RZ, 0, 5.9604644775390625e-08 ;  /* 0x00000001ff0c7431 */ /* 0x000fe400000001ff */
[----:B------:R-:W-:Y:S01]  /*5c10*/  IMAD.MOV.U32 R8, RZ, RZ, 0x70 ;  /* 0x00000070ff087424 */ /* 0x000fe200078e00ff */
[----:B------:R2:W3:Y:S01]  /*5c20*/  LDC.64 R14, c[0x4][R2] ;  /* 0x01000000020e7b82 */ /* 0x0004e20000000a00 */
[----:B------:R-:W4:Y:S01]  /*5c30*/  LDCU.64 UR6, c[0x4][0x88] ;  /* 0x01001100ff0677ac */ /* 0x000f220008000a00 */
[----:B------:R-:W-:Y:S01]  /*5c40*/  IMAD.MOV.U32 R13, RZ, RZ, RZ ;  /* 0x000000ffff0d7224 */ /* 0x000fe200078e00ff */
[----:B------:R-:W2:Y:S01]  /*5c50*/  LDCU.64 UR4, c[0x4][0x8] ;  /* 0x01000100ff0477ac */ /* 0x000ea20008000a00 */
[----:B-1----:R-:W-:Y:S01]  /*5c60*/  MOV R5, UR9 ;  /* 0x0000000900057c02 */ /* 0x002fe20008000f00 */
[----:B------:R-:W-:Y:S01]  /*5c70*/  IMAD.U32 R4, RZ, RZ, UR8 ;  /* 0x00000008ff047e24 */ /* 0x000fe2000f8e00ff */
[----:B----4-:R-:W-:Y:S01]  /*5c80*/  MOV R7, UR7 ;  /* 0x0000000700077c02 */ /* 0x010fe20008000f00 */
[----:B------:R-:W-:Y:S01]  /*5c90*/  IMAD.U32 R6, RZ, RZ, UR6 ;  /* 0x00000006ff067e24 */ /* 0x000fe2000f8e00ff */
[----:B--2---:R-:W-:Y:S01]  /*5ca0*/  MOV R11, UR5 ;  /* 0x00000005000b7c02 */ /* 0x004fe20008000f00 */
[----:B------:R-:W-:Y:S02]  /*5cb0*/  IMAD.U32 R10, RZ, RZ, UR4 ;  /* 0x00000004ff0a7e24 */ /* 0x000fe4000f8e00ff */
[----:B------:R-:W-:Y:S07]  /*5cc0*/  LEPC R20, `(.L_x_106) ;  /* 0x000000001014794e */ /* 0x000fee0000000000 */
[----:B---3-5:R-:W-:Y:S05]  /*5cd0*/  CALL.ABS.NOINC R14 ;  /* 0x000000000e007343 */ /* 0x028fea0003c00000 */
.L_x_106:
[----:B------:R-:W1:Y:S01]  /*5ce0*/  LDCU.64 UR8, c[0x4][0x80] ;  /* 0x01001000ff0877ac */ /* 0x000e620008000a00 */
[----:B------:R-:W2:Y:S01]  /*5cf0*/  LDC.64 R2, c[0x4][R2] ;  /* 0x0100000002027b82 */ /* 0x000ea20000000a00 */
[----:B------:R-:W-:Y:S02]  /*5d00*/  HFMA2 R12, -RZ, RZ, 0, 5.9604644775390625e-08 ;  /* 0x00000001ff0c7431 */ /* 0x000fe400000001ff */
[----:B------:R-:W-:Y:S02]  /*5d10*/  IMAD.MOV.U32 R8, RZ, RZ, 0x70 ;  /* 0x00000070ff087424 */ /* 0x000fe400078e00ff */
[----:B------:R-:W-:Y:S01]  /*5d20*/  IMAD.MOV.U32 R13, RZ, RZ, RZ ;  /* 0x000000ffff0d7224 */ /* 0x000fe200078e00ff */
[----:B------:R-:W3:Y:S01]  /*5d30*/  LDCU.64 UR6, c[0x4][0x88] ;  /* 0x01001100ff0677ac */ /* 0x000ee20008000a00 */
[----:B------:R-:W4:Y:S01]  /*5d40*/  LDCU.64 UR4, c[0x4][0x8] ;  /* 0x01000100ff0477ac */ /* 0x000f220008000a00 */
[----:B-1----:R-:W-:Y:S02]  /*5d50*/  MOV R4, UR8 ;  /* 0x0000000800047c02 */ /* 0x002fe40008000f00 */
[----:B------:R-:W-:Y:S02]  /*5d60*/  MOV R5, UR9 ;  /* 0x0000000900057c02 */ /* 0x000fe40008000f00 */
[----:B---3--:R-:W-:Y:S01]  /*5d70*/  MOV R7, UR7 ;  /* 0x0000000700077c02 */ /* 0x008fe20008000f00 */
[----:B------:R-:W-:Y:S01]  /*5d80*/  IMAD.U32 R6, RZ, RZ, UR6 ;  /* 0x00000006ff067e24 */ /* 0x000fe2000f8e00ff */
[----:B----4-:R-:W-:Y:S01]  /*5d90*/  MOV R11, UR5 ;  /* 0x00000005000b7c02 */ /* 0x010fe20008000f00 */
[----:B------:R-:W-:Y:S02]  /*5da0*/  IMAD.U32 R10, RZ, RZ, UR4 ;  /* 0x00000004ff0a7e24 */ /* 0x000fe4000f8e00ff */
[----:B------:R-:W-:Y:S07]  /*5db0*/  LEPC R20, `(.L_x_105) ;  /* 0x000000001014794e */ /* 0x000fee0000000000 */
[----:B--2---:R-:W-:Y:S05]  /*5dc0*/  CALL.ABS.NOINC R2 ;  /* 0x0000000002007343 */ /* 0x004fea0003c00000 */
.L_x_105:
[----:B------:R-:W-:Y:S05]  /*5dd0*/  BSYNC.RECONVERGENT B6 ;  /* 0x0000000000067941 */ /* 0x000fea0003800200 */
.L_x_104:
[----:B------:R-:W-:Y:S01]  /*5de0*/  ISETP.NE.U32.AND P4, PT, R54, RZ, PT ;  /* 0x000000ff3600720c */ /* 0x000fe20003f85070 */
[----:B------:R-:W-:Y:S01]  /*5df0*/  UISETP.NE.AND UP2, UPT, UR50, URZ, UPT ;  /* 0x000000ff3200728c */ /* 0x000fe2000bf45270 */
[----:B------:R-:W-:Y:S01]  /*5e00*/  ISETP.NE.U32.AND P2, PT, RZ, UR38, PT ;  /* 0x00000026ff007c0c */ /* 0x000fe2000bf45070 */
[----:B------:R-:W-:Y:S01]  /*5e10*/  UISETP.NE.U32.AND UP1, UPT, UR44, URZ, UPT ;  /* 0x000000ff2c00728c */ /* 0x000fe2000bf25070 */
[----:B------:R-:W-:Y:S01]  /*5e20*/  ISETP.NE.AND.EX P4, PT, R55, RZ, PT, P4 ;  /* 0x000000ff3700720c */ /* 0x000fe20003f85340 */
[----:B------:R-:W-:Y:S01]  /*5e30*/  UPLOP3.LUT UP0, UPT, UPT, UPT, UPT, 0x40, 0x4 ;  /* 0x000000000004789c */ /* 0x000fe20003f0e870 */
[----:B------:R-:W-:Y:S01]  /*5e40*/  ISETP.NE.AND.EX P2, PT, RZ, UR39, PT, P2 ;  /* 0x00000027ff007c0c */ /* 0x000fe2000bf45320 */
[----:B------:R-:W-:Y:S01]  /*5e50*/  UISETP.NE.AND.EX UP1, UPT, UR45, URZ, UPT, UP1 ;  /* 0x000000ff2d00728c */ /* 0x000fe2000bf25310 */
[----:B------:R-:W-:Y:S04]  /*5e60*/  PLOP3.LUT P1, PT, PT, PT, UP2, 0x80, 0x8 ;  /* 0x000000000008781c */ /* 0x000fe80003f2f028 */
[----:B------:R-:W-:Y:S06]  /*5e70*/  @UP2 UPLOP3.LUT UP0, UPT, UPT, UPT, UP1, 0x80, 0x8 ;  /* 0x000000000008289c */ /* 0x000fec0003f0f010 */
[----:B------:R-:W-:Y:S01]  /*5e80*/  PLOP3.LUT P0, PT, PT, PT, UP0, 0x80, 0x8 ;  /* 0x000000000008781c */ /* 0x000fe20003f0f008 */
[----:B------:R-:W-:Y:S01]  /*5e90*/  @!UPT UIADD3 URZ, UPT, UPT, URZ, URZ, URZ ;  /* 0x000000fffffff290 */ /* 0x000fe2000fffe0ff */
[----:B------:R-:W-:Y:S11]  /*5ea0*/  BRA.U !UP1, `(.L_x_107) ;  /* 0x0000000109387547 */ /* 0x000ff6000b800000 */
[----:B------:R-:W-:Y:S01]  /*5eb0*/  UISETP.NE.U32.AND UP0, UPT, UR38, URZ, UPT ;  /* 0x000000ff2600728c */ /* 0x000fe2000bf05070 */
[----:B------:R-:W-:Y:S02]  /*5ec0*/  HFMA2 R0, -RZ, RZ, 0, 5.9604644775390625e-08 ;  /* 0x00000001ff007431 */ /* 0x000fe400000001ff */
[----:B------:R-:W-:Y:S01]  /*5ed0*/  IMAD.MOV.U32 R59, RZ, RZ, 0x1 ;  /* 0x00000001ff3b7424 */ /* 0x000fe200078e00ff */
[----:B------:R-:W-:Y:S06]  /*5ee0*/  UISETP.NE.AND.EX UP0, UPT, UR39, URZ, UPT, UP0 ;  /* 0x000000ff2700728c */ /* 0x000fec000bf05300 */
[----:B------:R-:W-:Y:S05]  /*5ef0*/  PLOP3.LUT P3, PT, PT, PT, UP0, 0x80, 0x8 ;  /* 0x000000000008781c */ /* 0x000fea0003f6f008 */
[----:B------:R-:W1:Y:S01]  /*5f00*/  @UP0 LDCU.64 UR6, c[0x0][0x888] ;  /* 0x00011100ff0607ac */ /* 0x000e620008000a00 */
[----:B------:R-:W-:Y:S07]  /*5f10*/  @UP0 UIMAD UR4, UR36, UR44, URZ ;  /* 0x0000002c240402a4 */ /* 0x000fee000f8e02ff */
[----:B------:R-:W-:Y:S01]  /*5f20*/  @!P3 PRMT R59, R0, 0x7610, R59 ;  /* 0x00007610003bb816 */ /* 0x000fe2000000003b */
[----:B-1----:R-:W-:Y:S03]  /*5f30*/  @UP0 UIMAD.WIDE UR6, UR4, 0x4, UR6 ;  /* 0x00000004040608a5 */ /* 0x002fe6000f8e0206 */
[----:B------:R-:W1:Y:S03]  /*5f40*/  @!UP0 LDCU UR4, c[0x0][0x880] ;  /* 0x00011000ff0487ac */ /* 0x000e660008000800 */
[----:B------:R-:W-:Y:S01]  /*5f50*/  IMAD.U32 R2, RZ, RZ, UR6 ;  /* 0x00000006ff027e24 */ /* 0x000fe2000f8e00ff */
[----:B------:R-:W-:Y:S05]  /*5f60*/  MOV R3, UR7 ;  /* 0x0000000700037c02 */ /* 0x000fea0008000f00 */
[----:B-----5:R2:W5:Y:S02]  /*5f70*/  @P3 LDG.E R35, desc[UR46][R2.64] ;  /* 0x0000002e02233981 */ /* 0x020564000c1e1900 */
[----:B-12---:R-:W-:Y:S02]  /*5f80*/  @!P3 IMAD.U32 R35, RZ, RZ, UR4 ;  /* 0x00000004ff23be24 */ /* 0x006fe4000f8e00ff */
.L_x_107:
[----:B------:R-:W-:Y:S05]  /*5f90*/  @!P4 BRA `(.L_x_108) ;  /* 0x000000000020c947 */ /* 0x000fea0003800000 */
[----:B------:R-:W-:Y:S04]  /*5fa0*/  ISETP.NE.U32.AND P3, PT, R52, RZ, PT ;  /* 0x000000ff3400720c */ /* 0x000fe80003f65070 */
[----:B------:R-:W-:Y:S11]  /*5fb0*/  ISETP.NE.AND.EX P3, PT, R53, RZ, PT, P3 ;  /* 0x000000ff3500720c */ /* 0x000ff60003f65330 */
[----:B------:R-:W-:Y:S02]  /*5fc0*/  @!UPT UIADD3 URZ, UPT, UPT, URZ, URZ, URZ ;  /* 0x000000fffffff290 */ /* 0x000fe4000fffe0ff */
[----:B------:R-:W1:Y:S01]  /*5fd0*/  @P3 LDC.64 R2, c[0x0][0x8a8] ;  /* 0x00022a00ff023b82 */ /* 0x000e620000000a00 */
[----:B------:R-:W-:Y:S04]  /*5fe0*/  @P3 IMAD R0, R54, UR36, RZ ;  /* 0x0000002436003c24 */ /* 0x000fe8000f8e02ff */
[----:B-1----:R-:W-:Y:S05]  /*5ff0*/  @P3 IMAD.WIDE R2, R0, 0x4, R2 ;  /* 0x0000000400023825 */ /* 0x002fea00078e0202 */
[----:B-----5:R1:W5:Y:S02]  /*6000*/  @P3 LDG.E R32, desc[UR46][R2.64] ;  /* 0x0000002e02203981 */ /* 0x020364000c1e1900 */
[----:B-1----:R-:W2:Y:S02]  /*6010*/  @!P3 LDC R32, c[0x0][0x8a0] ;  /* 0x00022800ff20bb82 */ /* 0x002ea40000000800 */
.L_x_108:
[----:B-----5:R-:W-:Y:S01]  /*6020*/  FSETP.NEU.AND P3, PT, R35, RZ, PT ;  /* 0x000000ff2300720b */ /* 0x020fe20003f6d000 */
[----:B------:R-:W-:Y:S01]  /*6030*/  IMAD.SHL.U32 R77, R64, 0x2, RZ ;  /* 0x00000002404d7824 */ /* 0x000fe200078e00ff */
[----:B------:R-:W-:Y:S01]  /*6040*/  SEL R5, RZ, 0xffffffff, P2 ;  /* 0xffffffffff057807 */ /* 0x000fe20001000000 */
[----:B------:R-:W-:Y:S01]  /*6050*/  BSSY B1, `(.L_x_109) ;  /* 0x0000034000017945 */ /* 0x000fe20003800000 */
[----:B------:R-:W-:Y:S01]  /*6060*/  @P1 LOP3.LUT P2, RZ, R59, 0xff, RZ, 0xc0, !PT ;  /* 0x000000ff3bff1812 */ /* 0x000fe2000784c0ff */
[----:B------:R-:W-:Y:S01]  /*6070*/  IMAD.MOV.U32 R39, RZ, RZ, 0x1 ;  /* 0x00000001ff277424 */ /* 0x000fe200078e00ff */
[----:B------:R-:W-:Y:S01]  /*6080*/  @P1 SEL R0, RZ, 0xffffffff, P3 ;  /* 0xffffffffff001807 */ /* 0x000fe20001800000 */
[C---:B------:R-:W-:Y:S01]  /*6090*/  IMAD R34, R30.reuse, 0x40, R33 ;  /* 0x000000401e227824 */ /* 0x040fe200078e0221 */
[----:B------:R-:W-:Y:S01]  /*60a0*/  LOP3.LUT R71, R71, 0x1, RZ, 0x3c, !PT ;  /* 0x0000000147477812 */ /* 0x000fe200078e3cff */
[----:B------:R-:W-:Y:S01]  /*60b0*/  IMAD.MOV.U32 R38, RZ, RZ, RZ ;  /* 0x000000ffff267224 */ /* 0x000fe200078e00ff */
[----:B------:R-:W-:Y:S02]  /*60c0*/  @P0 SEL R0, R5, R0, !P2 ;  /* 0x0000000005000207 */ /* 0x000fe40005000000 */
[----:B------:R-:W-:Y:S02]  /*60d0*/  CS2R R50, SRZ ;  /* 0x0000000000327805 */ /* 0x000fe4000001ff00 */
[----:B------:R-:W-:Y:S02]  /*60e0*/  LEA R74, R30, UR48, 0x3 ;  /* 0x000000301e4a7c11 */ /* 0x000fe4000f8e18ff */
[----:B------:R-:W-:Y:S02]  /*60f0*/  CS2R R48, SRZ ;  /* 0x0000000000307805 */ /* 0x000fe4000001ff00 */
[----:B------:R-:W-:Y:S02]  /*6100*/  @P1 LOP3.LUT R0, R0, 0x1, RZ, 0xc0, !PT ;  /* 0x0000000100001812 */ /* 0x000fe400078ec0ff */
[----:B------:R-:W-:Y:S02]  /*6110*/  CS2R R42, SRZ ;  /* 0x00000000002a7805 */ /* 0x000fe4000001ff00 */
[----:B------:R-:W-:Y:S02]  /*6120*/  SHF.L.U32 R3, R70, 0x1f, RZ ;  /* 0x0000001f46037819 */ /* 0x000fe400000006ff */
[----:B------:R-:W-:Y:S02]  /*6130*/  CS2R R40, SRZ ;  /* 0x0000000000287805 */ /* 0x000fe4000001ff00 */
[----:B------:R-:W-:Y:S01]  /*6140*/  ISETP.NE.U32.OR P5, PT, R0, 0x1, !P1 ;  /* 0x000000010000780c */ /* 0x000fe20004fa5470 */
[----:B------:R-:W-:Y:S01]  /*6150*/  VIADD R82, R77, UR48 ;  /* 0x000000304d527c36 */ /* 0x000fe20008000000 */
[----:B------:R-:W-:Y:S02]  /*6160*/  PLOP3.LUT P2, PT, PT, PT, UP1, 0x80, 0x8 ;  /* 0x000000000008781c */ /* 0x000fe40003f4f018 */
[----:B------:R-:W-:Y:S02]  /*6170*/  SEL R0, RZ, 0xffffffff, P3 ;  /* 0xffffffffff007807 */ /* 0x000fe40001800000 */
[----:B------:R-:W-:Y:S02]  /*6180*/  LOP3.LUT P3, R75, R59, 0xff, RZ, 0xc0, !PT ;  /* 0x000000ff3b4b7812 */ /* 0x000fe4000786c0ff */
[----:B------:R-:W-:Y:S05]  /*6190*/  P2R R78, PR, RZ, 0x20 ;  /* 0x00000020ff4e7803 */ /* 0x000fea0000000000 */
[----:B------:R-:W-:Y:S02]  /*61a0*/  @P5 SHF.L.U32 R2, R71, 0x1f, RZ ;  /* 0x0000001f47025819 */ /* 0x000fe400000006ff */
[----:B------:R-:W-:Y:S02]  /*61b0*/  @P2 SEL R0, R5, R0, !P3 ;  /* 0x0000000005002207 */ /* 0x000fe40005800000 */
[----:B------:R-:W1:Y:S02]  /*61c0*/  @P5 SYNCS.PHASECHK.TRANS64.TRYWAIT P1, [UR48+0x50], R2 ;  /* 0x00005002ff0055a7 */ /* 0x000e640008021130 */
[----:B------:R-:W-:Y:S04]  /*61d0*/  LOP3.LUT R0, R0, 0x1, RZ, 0xc0, !PT ;  /* 0x0000000100007812 */ /* 0x000fe800078ec0ff */
[----:B------:R-:W-:Y:S04]  /*61e0*/  ISETP.NE.U32.AND P4, PT, R0, 0x1, PT ;  /* 0x000000010000780c */ /* 0x000fe80003f85070 */
[----:B------:R-:W-:Y:S01]  /*61f0*/  P2R R80, PR, RZ, 0x10 ;  /* 0x00000010ff507803 */ /* 0x000fe20000000000 */
[----:B------:R3:W4:Y:S01]  /*6200*/  SYNCS.PHASECHK.TRANS64.TRYWAIT P0, [R74+URZ+0xc0], R3 ;  /* 0x0000c0034a0075a7 */ /* 0x00072200080011ff */
[----:B-1----:R-:W-:Y:S01]  /*6210*/  @P5 SEL R39, RZ, 0x1, !P1 ;  /* 0x00000001ff275807 */ /* 0x002fe20004800000 */
[----:B---3--:R-:W-:Y:S06]  /*6220*/  @!P5 BRA `(.L_x_110) ;  /* 0x000000000058d947 */ /* 0x008fec0003800000 */
[C---:B------:R-:W-:Y:S01]  /*6230*/  VIADD R0, R82.reuse, 0x200 ;  /* 0x0000020052007836 */ /* 0x040fe20000000000 */
[----:B------:R-:W-:Y:S01]  /*6240*/  LOP3.LUT P5, RZ, R65, 0x40, RZ, 0xc0, !PT ;  /* 0x0000004041ff7812 */ /* 0x000fe200078ac0ff */
[----:B------:R-:W-:Y:S01]  /*6250*/  BSSY B0, `(.L_x_111) ;  /* 0x000000e000007945 */ /* 0x000fe20003800000 */
[----:B------:R-:W-:Y:S01]  /*6260*/  ISETP.NE.AND P2, PT, R39, RZ, PT ;  /* 0x000000ff2700720c */ /* 0x000fe20003f45270 */
[----:B------:R-:W-:Y:S01]  /*6270*/  @P4 VIADD R2, R82, 0x210 ;  /* 0x0000021052024836 */ /* 0x000fe20000000000 */
[----:B------:R-:W-:Y:S01]  /*6280*/  PLOP3.LUT P1, PT, PT, PT, PT, 0x8, 0x80 ;  /* 0x000000000080781c */ /* 0x000fe20003f2e170 */
[----:B------:R-:W-:Y:S01]  /*6290*/  IMAD.MOV.U32 R51, RZ, RZ, RZ ;  /* 0x000000ffff337224 */ /* 0x000fe200078e00ff */
[----:B------:R-:W-:Y:S02]  /*62a0*/  @P4 PLOP3.LUT P1, PT, P5, PT, PT, 0x80, 0x8 ;  /* 0x000000000008481c */ /* 0x000fe40002f2f070 */
[----:B------:R-:W-:Y:S02]  /*62b0*/  CS2R R48, SRZ ;  /* 0x0000000000307805 */ /* 0x000fe4000001ff00 */
[----:B------:R-:W-:Y:S02]  /*62c0*/  CS2R R42, SRZ ;  /* 0x00000000002a7805 */ /* 0x000fe4000001ff00 */
[----:B------:R-:W-:Y:S07]  /*62d0*/  CS2R R40, SRZ ;  /* 0x0000000000287805 */ /* 0x000fee000001ff00 */
[----:B------:R-:W-:Y:S01]  /*62e0*/  @P1 VIADD R2, R0, 0xfffffff0 ;  /* 0xfffffff000021836 */ /* 0x000fe20000000000 */
[----:B------:R-:W-:Y:S06]  /*62f0*/  @P2 BRA `(.L_x_112) ;  /* 0x00000000000c2947 */ /* 0x000fec0003800000 */
[----:B------:R-:W-:Y:S04]  /*6300*/  SHF.L.U32 R5, R71, 0x1f, RZ ;  /* 0x0000001f47057819 */ /* 0x000fe800000006ff */
[----:B------:R-:W1:Y:S02]  /*6310*/  SYNCS.PHASECHK.TRANS64.TRYWAIT P1, [UR48+0x50], R5 ;  /* 0x00005005ff0075a7 */ /* 0x000e640008021130 */
[----:B-1----:R-:W-:Y:S05]  /*6320*/  @!P1 BRA `(.L_x_113) ;  /* 0x00000030004c9947 */ /* 0x002fea0003800000 */
.L_x_112:
[----:B------:R-:W-:Y:S05]  /*6330*/  BSYNC B0 ;  /* 0x0000000000007941 */ /* 0x000fea0003800000 */
.L_x_111:
[----:B------:R-:W-:Y:S01]  /*6340*/  ISETP.NE.AND P1, PT, R80, RZ, PT ;  /* 0x000000ff5000720c */ /* 0x000fe20003f25270 */
[----:B------:R-:W-:Y:S11]  /*6350*/  HFMA2 R38, -RZ, RZ, 0, 5.9604644775390625e-08 ;  /* 0x00000001ff267431 */ /* 0x000ff600000001ff */
[----:B------:R-:W-:Y:S01]  /*6360*/  @!UPT UIADD3 URZ, UPT, UPT, URZ, URZ, URZ ;  /* 0x000000fffffff290 */ /* 0x000fe2000fffe0ff */
[----:B------:R3:W1:Y:S04]  /*6370*/  @P1 LDS.128 R48, [R2] ;  /* 0x0000000002301984 */ /* 0x0006680000000c00 */
[----:B------:R3:W1:Y:S02]  /*6380*/  @P1 LDS.128 R40, [R77+UR48+0x200] ;  /* 0x000200304d281984 */ /* 0x0006640008000c00 */
.L_x_110:
[----:B------:R-:W-:Y:S05]  /*6390*/  BSYNC B1 ;  /* 0x0000000000017941 */ /* 0x000fea0003800000 */
.L_x_109:
[----:B-1----:R-:W-:Y:S04]  /*63a0*/  SHF.R.U32.HI R5, RZ, 0x15, R34 ;  /* 0x00000015ff057819 */ /* 0x002fe80000011622 */
[----:B------:R-:W-:Y:S01]  /*63b0*/  LOP3.LUT P1, RZ, R5, 0x3, R66, 0x48, !PT ;  /* 0x0000000305ff7812 */ /* 0x000fe20007824842 */
[----:B------:R-:W-:Y:S01]  /*63c0*/  @!UPT UIADD3 URZ, UPT, UPT, URZ, URZ, URZ ;  /* 0x000000fffffff290 */ /* 0x000fe2000fffe0ff */
[----:B----4-:R-:W-:Y:S11]  /*63d0*/  @P0 BRA `(.L_x_114) ;  /* 0x0000000000080947 */ /* 0x010ff60003800000 */
[----:B------:R-:W1:Y:S02]  /*63e0*/  SYNCS.PHASECHK.TRANS64.TRYWAIT P0, [R74+URZ+0xc0], R3 ;  /* 0x0000c0034a0075a7 */ /* 0x000e6400080011ff */
[----:B-1----:R-:W-:Y:S05]  /*63f0*/  @!P0 BRA `(.L_x_115) ;  /* 0x0000003000308947 */ /* 0x002fea0003800000 */
.L_x_114:
[----:B------:R-:W-:Y:S05]  /*6400*/  @!P1 BRA `(.L_x_116) ;  /* 0x0000000000409947 */ /* 0x000fea0003800000 */
[----:B------:R-:W4:Y:S01]  /*6410*/  LDCU.64 UR8, c[0x4][0x70] ;  /* 0x01000e00ff0877ac */ /* 0x000f220008000a00 */
[----:B-1----:R-:W-:Y:S01]  /*6420*/  MOV R3, 0x0 ;  /* 0x0000000000037802 */ /* 0x002fe20000000f00 */
[----:B------:R-:W-:Y:S02]  /*6430*/  HFMA2 R12, -RZ, RZ, 0, 5.9604644775390625e-08 ;  /* 0x00000001ff0c7431 */ /* 0x000fe400000001ff */
[----:B------:R-:W-:Y:S02]  /*6440*/  IMAD.MOV.U32 R8, RZ, RZ, 0x192 ;  /* 0x00000192ff087424 */ /* 0x000fe400078e00ff */
[----:B------:R-:W-:Y:S01]  /*6450*/  IMAD.MOV.U32 R13, RZ, RZ, RZ ;  /* 0x000000ffff0d7224 */ /* 0x000fe200078e00ff */
[----:B------:R-:W1:Y:S01]  /*6460*/  LDCU.64 UR6, c[0x4][0x78] ;  /* 0x01000f00ff0677ac */ /* 0x000e620008000a00 */
[----:B---3--:R-:W3:Y:S01]  /*6470*/  LDC.64 R2, c[0x4][R3] ;  /* 0x0100000003027b82 */ /* 0x008ee20000000a00 */
[----:B------:R-:W5:Y:S01]  /*6480*/  LDCU.64 UR4, c[0x4][0x10] ;  /* 0x01000200ff0477ac */ /* 0x000f620008000a00 */
[----:B----4-:R-:W-:Y:S01]  /*6490*/  MOV R5, UR9 ;  /* 0x0000000900057c02 */ /* 0x010fe20008000f00 */
[----:B------:R-:W-:Y:S01]  /*64a0*/  IMAD.U32 R4, RZ, RZ, UR8 ;  /* 0x00000008ff047e24 */ /* 0x000fe2000f8e00ff */
[----:B-1----:R-:W-:Y:S01]  /*64b0*/  MOV R7, UR7 ;  /* 0x0000000700077c02 */ /* 0x002fe20008000f00 */
[----:B------:R-:W-:Y:S01]  /*64c0*/  IMAD.U32 R6, RZ, RZ, UR6 ;  /* 0x00000006ff067e24 */ /* 0x000fe2000f8e00ff */
[----:B-----5:R-:W-:Y:S01]  /*64d0*/  MOV R11, UR5 ;  /* 0x00000005000b7c02 */ /* 0x020fe20008000f00 */
[----:B------:R-:W-:Y:S02]  /*64e0*/  IMAD.U32 R10, RZ, RZ, UR4 ;  /* 0x00000004ff0a7e24 */ /* 0x000fe4000f8e00ff */
[----:B------:R-:W-:Y:S07]  /*64f0*/  LEPC R20, `(.L_x_116) ;  /* 0x000000001014794e */ /* 0x000fee0000000000 */
[----:B--23--:R-:W-:Y:S05]  /*6500*/  CALL.ABS.NOINC R2 ;  /* 0x0000000002007343 */ /* 0x00cfea0003c00000 */
.L_x_116:
[----:B------:R-:W-:Y:S05]  /*6510*/  WARPSYNC.ALL ;  /* 0x0000000000007948 */ /* 0x000fea0003800000 */
[----:B------:R-:W-:Y:S01]  /*6520*/  R2UR UR4, R34 ;  /* 0x00000000220472ca */ /* 0x000fe200000e0000 */
[--C-:B------:R-:W-:Y:S01]  /*6530*/  HADD2.F32 R20, -RZ, R40.reuse.H0_H0 ;  /* 0x20000028ff147230 */ /* 0x100fe20000004100 */
[----:B------:R-:W-:Y:S01]  /*6540*/  MOV R81, 0x10 ;  /* 0x0000001000517802 */ /* 0x000fe20000000f00 */
[----:B------:R-:W-:Y:S01]  /*6550*/  HADD2.F32 R21, -RZ, R40.H1_H1 ;  /* 0x30000028ff157230 */ /* 0x000fe20000004100 */
[----:B------:R-:W-:Y:S01]  /*6560*/  LOP3.LUT P6, RZ, R65, 0x40, RZ, 0xc0, !PT ;  /* 0x0000004041ff7812 */ /* 0x000fe200078cc0ff */
[----:B------:R-:W-:Y:S01]  /*6570*/  HADD2.F32 R36, -RZ, R41.H1_H1 ;  /* 0x30000029ff247230 */ /* 0x000fe20000004100 */
[----:B------:R-:W-:Y:S01]  /*6580*/  ISETP.NE.AND P0, PT, R72, RZ, PT ;  /* 0x000000ff4800720c */ /* 0x000fe20003f05270 */
[----:B------:R-:W-:Y:S01]  /*6590*/  HADD2.F32 R37, -RZ, R43.H0_H0 ;  /* 0x2000002bff257230 */ /* 0x000fe20000004100 */
[----:B------:R-:W-:Y:S01]  /*65a0*/  SEL R81, R81, 0xfffffff0, !P6 ;  /* 0xfffffff051517807 */ /* 0x000fe20007000000 */
[----:B------:R-:W-:Y:S03]  /*65b0*/  BSSY.RECONVERGENT B0, `(.L_x_117) ;  /* 0x000004f000007945 */ /* 0x000fe60003800200 */
[----:B------:R-:W-:Y:S01]  /*65c0*/  IADD3 R79, PT, PT, R82, R81, RZ ;  /* 0x00000051524f7210 */ /* 0x000fe20007ffe0ff */
[----:B------:R-:W2:Y:S02]  /*65d0*/  LDTM.x16 R4, tmem[UR4] ;  /* 0x00000004000479ee */ /* 0x000ea40008240000 */
[C---:B--2---:R-:W-:Y:S01]  /*65e0*/  FMUL R0, R32.reuse, R4 ;  /* 0x0000000420007220 */ /* 0x044fe20000400000 */
[C---:B---3--:R-:W-:Y:S01]  /*65f0*/  FMUL R2, R32.reuse, R5 ;  /* 0x0000000520027220 */ /* 0x048fe20000400000 */
[C---:B-1----:R-:W-:Y:S01]  /*6600*/  FMUL R3, R32.reuse, R6 ;  /* 0x0000000620037220 */ /* 0x042fe20000400000 */
[C---:B------:R-:W-:Y:S01]  /*6610*/  FMUL R7, R32.reuse, R7 ;  /* 0x0000000720077220 */ /* 0x040fe20000400000 */
[C---:B------:R-:W-:Y:S01]  /*6620*/  FFMA R0, R35.reuse, R20, R0 ;  /* 0x0000001423007223 */ /* 0x040fe20000000000 */
[----:B------:R-:W-:Y:S02]  /*6630*/  HADD2.F32 R20, -RZ, R41.H0_H0 ;  /* 0x20000029ff147230 */ /* 0x000fe40000004100 */
[C---:B------:R-:W-:Y:S01]  /*6640*/  FFMA R2, R35.reuse, R21, R2 ;  /* 0x0000001523027223 */ /* 0x040fe20000000002 */
[--C-:B------:R-:W-:Y:S02]  /*6650*/  HADD2.F32 R21, -RZ, R42.reuse.H0_H0 ;  /* 0x2000002aff157230 */ /* 0x100fe40000004100 */
[C---:B------:R-:W-:Y:S01]  /*6660*/  FMUL R4, R32.reuse, R8 ;  /* 0x0000000820047220 */ /* 0x040fe20000400000 */
[C---:B------:R-:W-:Y:S01]  /*6670*/  FMUL R5, R32.reuse, R9 ;  /* 0x0000000920057220 */ /* 0x040fe20000400000 */
[C---:B------:R-:W-:Y:S01]  /*6680*/  FFMA R3, R35.reuse, R20, R3 ;  /* 0x0000001423037223 */ /* 0x040fe20000000003 */
[----:B------:R-:W-:Y:S02]  /*6690*/  HADD2.F32 R20, -RZ, R42.H1_H1 ;  /* 0x3000002aff147230 */ /* 0x000fe40000004100 */
[C---:B------:R-:W-:Y:S01]  /*66a0*/  FFMA R7, R35.reuse, R36, R7 ;  /* 0x0000002423077223 */ /* 0x040fe20000000007 */
[C---:B------:R-:W-:Y:S01]  /*66b0*/  FMUL R6, R32.reuse, R10 ;  /* 0x0000000a20067220 */ /* 0x040fe20000400000 */
[----:B------:R-:W-:Y:S02]  /*66c0*/  HADD2.F32 R36, -RZ, R43.H1_H1 ;  /* 0x3000002bff247230 */ /* 0x000fe40000004100 */
[C---:B------:R-:W-:Y:S01]  /*66d0*/  FMUL R11, R32.reuse, R11 ;  /* 0x0000000b200b7220 */ /* 0x040fe20000400000 */
[C---:B------:R-:W-:Y:S01]  /*66e0*/  FFMA R4, R35.reuse, R21, R4 ;  /* 0x0000001523047223 */ /* 0x040fe20000000004 */
[C---:B------:R-:W-:Y:S01]  /*66f0*/  FFMA R5, R35.reuse, R20, R5 ;  /* 0x0000001423057223 */ /* 0x040fe20000000005 */
[C---:B------:R-:W-:Y:S01]  /*6700*/  FFMA R6, R35.reuse, R37, R6 ;  /* 0x0000002523067223 */ /* 0x040fe20000000006 */
[--C-:B------:R-:W-:Y:S02]  /*6710*/  HADD2.F32 R20, -RZ, R48.reuse.H0_H0 ;  /* 0x20000030ff147230 */ /* 0x100fe40000004100 */
[C---:B------:R-:W-:Y:S01]  /*6720*/  FFMA R11, R35.reuse, R36, R11 ;  /* 0x00000024230b7223 */ /* 0x040fe2000000000b */
[C---:B------:R-:W-:Y:S01]  /*6730*/  FMUL R8, R32.reuse, R12 ;  /* 0x0000000c20087220 */ /* 0x040fe20000400000 */
[----:B------:R-:W-:Y:S02]  /*6740*/  HADD2.F32 R36, -RZ, R48.H1_H1 ;  /* 0x30000030ff247230 */ /* 0x000fe40000004100 */
[C---:B------:R-:W-:Y:S01]  /*6750*/  FMUL R9, R32.reuse, R13 ;  /* 0x0000000d20097220 */ /* 0x040fe20000400000 */
[--C-:B------:R-:W-:Y:S02]  /*6760*/  HADD2.F32 R21, -RZ, R49.reuse.H0_H0 ;  /* 0x20000031ff157230 */ /* 0x100fe40000004100 */
[C---:B------:R-:W-:Y:S01]  /*6770*/  FMUL R10, R32.reuse, R14 ;  /* 0x0000000e200a7220 */ /* 0x040fe20000400000 */
[C---:B------:R-:W-:Y:S01]  /*6780*/  FFMA R8, R35.reuse, R20, R8 ;  /* 0x0000001423087223 */ /* 0x040fe20000000008 */
[----:B------:R-:W-:Y:S02]  /*6790*/  HADD2.F32 R20, -RZ, R49.H1_H1 ;  /* 0x30000031ff147230 */ /* 0x000fe40000004100 */
[C---:B------:R-:W-:Y:S01]  /*67a0*/  FFMA R9, R35.reuse, R36, R9 ;  /* 0x0000002423097223 */ /* 0x040fe20000000009 */
[C---:B------:R-:W-:Y:S01]  /*67b0*/  FMUL R15, R32.reuse, R15 ;  /* 0x0000000f200f7220 */ /* 0x040fe20000400000 */
[C---:B------:R-:W-:Y:S01]  /*67c0*/  FFMA R10, R35.reuse, R21, R10 ;  /* 0x00000015230a7223 */ /* 0x040fe2000000000a */
[--C-:B------:R-:W-:Y:S02]  /*67d0*/  HADD2.F32 R21, -RZ, R50.reuse.H0_H0 ;  /* 0x20000032ff157230 */ /* 0x100fe40000004100 */
[C---:B------:R-:W-:Y:S01]  /*67e0*/  FMUL R12, R32.reuse, R16 ;  /* 0x00000010200c7220 */ /* 0x040fe20000400000 */
[----:B------:R-:W-:Y:S02]  /*67f0*/  HADD2.F32 R36, -RZ, R50.H1_H1 ;  /* 0x30000032ff247230 */ /* 0x000fe40000004100 */
[C---:B------:R-:W-:Y:S01]  /*6800*/  FFMA R15, R35.reuse, R20, R15 ;  /* 0x00000014230f7223 */ /* 0x040fe2000000000f */
[C---:B------:R-:W-:Y:S01]  /*6810*/  FMUL R13, R32.reuse, R17 ;  /* 0x00000011200d7220 */ /* 0x040fe20000400000 */
[--C-:B------:R-:W-:Y:S02]  /*6820*/  HADD2.F32 R37, -RZ, R51.reuse.H0_H0 ;  /* 0x20000033ff257230 */ /* 0x100fe40000004100 */
[C---:B------:R-:W-:Y:S01]  /*6830*/  FMUL R14, R32.reuse, R18 ;  /* 0x00000012200e7220 */ /* 0x040fe20000400000 */
[----:B------:R-:W-:Y:S02]  /*6840*/  HADD2.F32 R20, -RZ, R51.H1_H1 ;  /* 0x30000033ff147230 */ /* 0x000fe40000004100 */
[----:B------:R-:W-:Y:S01]  /*6850*/  FMUL R19, R32, R19 ;  /* 0x0000001320137220 */ /* 0x000fe20000400000 */
[----:B------:R-:W-:Y:S01]  /*6860*/  F2FP.F16.F32.PACK_AB R44, R2, R0 ;  /* 0x00000000022c723e */ /* 0x000fe200000000ff */
[----:B------:R-:W-:Y:S01]  /*6870*/  FFMA R12, R35, R21, R12 ;  /* 0x00000015230c7223 */ /* 0x000fe2000000000c */
[----:B------:R-:W-:Y:S01]  /*6880*/  F2FP.F16.F32.PACK_AB R45, R7, R3 ;  /* 0x00000003072d723e */ /* 0x000fe200000000ff */
[----:B------:R-:W-:Y:S01]  /*6890*/  FFMA R13, R35, R36, R13 ;  /* 0x00000024230d7223 */ /* 0x000fe2000000000d */
[----:B------:R-:W-:Y:S01]  /*68a0*/  F2FP.F16.F32.PACK_AB R46, R5, R4 ;  /* 0x00000004052e723e */ /* 0x000fe200000000ff */
[----:B------:R-:W-:Y:S01]  /*68b0*/  FFMA R14, R35, R37, R14 ;  /* 0x00000025230e7223 */ /* 0x000fe2000000000e */
[----:B------:R-:W-:Y:S01]  /*68c0*/  F2FP.F16.F32.PACK_AB R47, R11, R6 ;  /* 0x000000060b2f723e */ /* 0x000fe200000000ff */
[----:B------:R-:W-:Y:S01]  /*68d0*/  FFMA R19, R35, R20, R19 ;  /* 0x0000001423137223 */ /* 0x000fe20000000013 */
[----:B------:R-:W-:Y:S02]  /*68e0*/  F2FP.F16.F32.PACK_AB R84, R9, R8 ;  /* 0x000000080954723e */ /* 0x000fe400000000ff */
[----:B------:R-:W-:Y:S01]  /*68f0*/  F2FP.F16.F32.PACK_AB R85, R15, R10 ;  /* 0x0000000a0f55723e */ /* 0x000fe200000000ff */
[----:B------:R1:W-:Y:S01]  /*6900*/  STS.128 [R77+UR48+0x200], R44 ;  /* 0x0002002c4d007988 */ /* 0x0003e20008000c30 */
[----:B------:R-:W-:Y:S02]  /*6910*/  F2FP.F16.F32.PACK_AB R86, R13, R12 ;  /* 0x0000000c0d56723e */ /* 0x000fe400000000ff */
[----:B------:R-:W-:Y:S05]  /*6920*/  F2FP.F16.F32.PACK_AB R87, R19, R14 ;  /* 0x0000000e1357723e */ /* 0x000fea00000000ff */
[----:B------:R1:W-:Y:S01]  /*6930*/  STS.128 [R79+0x200], R84 ;  /* 0x000200544f007388 */ /* 0x0003e20000000c00 */
[----:B------:R-:W-:Y:S01]  /*6940*/  @!PT LDS RZ, [RZ] ;  /* 0x00000000fffff984 */ /* 0x000fe20000000800 */
[----:B------:R-:W-:Y:S01]  /*6950*/  @!PT LDS RZ, [RZ] ;  /* 0x00000000fffff984 */ /* 0x000fe20000000800 */
[----:B------:R-:W-:Y:S01]  /*6960*/  @!PT LDS RZ, [RZ] ;  /* 0x00000000fffff984 */ /* 0x000fe20000000800 */
[----:B------:R-:W-:Y:S01]  /*6970*/  @!PT LDS RZ, [RZ] ;  /* 0x00000000fffff984 */ /* 0x000fe20000000800 */
[----:B------:R2:W-:Y:S07]  /*6980*/  MEMBAR.ALL.CTA ;  /* 0x0000000000007992 */ /* 0x0005ee0000008000 */
[----:B--2---:R-:W2:Y:S02]  /*6990*/  FENCE.VIEW.ASYNC.S ;  /* 0x00000000000073c6 */ /* 0x004ea40000000000 */
[----:B--2---:R-:W-:Y:S06]  /*69a0*/  BAR.SYNC.DEFER_BLOCKING 0x1, 0x80 ;  /* 0x0042000000007b1d */ /* 0x004fec0000010000 */
[----:B------:R-:W-:Y:S05]  /*69b0*/  @P0 BRA `(.L_x_118) ;  /* 0x0000000000380947 */ /* 0x000fea0003800000 */
[----:B------:R-:W-:Y:S02]  /*69c0*/  UIADD3 UR4, UPT, UPT, UR48, 0x200, URZ ;  /* 0x0000020030047890 */ /* 0x000fe4000fffe0ff */
[----:B------:R-:W-:Y:S01]  /*69d0*/  UIADD3 UR8, UP0, UPT, UR52, 0x680, URZ ;  /* 0x0000068034087890 */ /* 0x000fe2000ff1e0ff */
[----:B------:R-:W-:Y:S01]  /*69e0*/  UMOV UR43, UR36 ;  /* 0x00000024002b7c82 */ /* 0x000fe20008000000 */
[----:B------:R-:W-:Y:S02]  /*69f0*/  UIADD3 UR5, UPT, UPT, UR41, 0x40, URZ ;  /* 0x0000004029057890 */ /* 0x000fe4000fffe0ff */
[----:B------:R-:W-:Y:S01]  /*6a00*/  MOV R67, UR4 ;  /* 0x0000000400437c02 */ /* 0x000fe20008000f00 */
[----:B------:R-:W-:Y:S02]  /*6a10*/  UIADD3.X UR9, UPT, UPT, URZ, UR53, URZ, UP0, !UPT ;  /* 0x00000035ff097290 */ /* 0x000fe400087fe4ff */
[----:B------:R-:W-:Y:S01]  /*6a20*/  UIADD3 UR4, UPT, UPT, UR48, 0xa00, URZ ;  /* 0x00000a0030047890 */ /* 0x000fe2000fffe0ff */
[----:B------:R-:W-:Y:S01]  /*6a30*/  R2UR UR40, R67 ;  /* 0x00000000432872ca */ /* 0x000fe200000e0000 */
[----:B------:R-:W-:Y:S01]  /*6a40*/  UMOV UR6, UR42 ;  /* 0x0000002a00067c82 */ /* 0x000fe20008000000 */
[----:B------:R-:W-:Y:S11]  /*6a50*/  UMOV UR7, UR36 ;  /* 0x0000002400077c82 */ /* 0x000ff60008000000 */
[----:B------:R2:W-:Y:S01]  /*6a60*/  UTMASTG.3D [UR40], [UR8] ;  /* 0x00000028080073b5 */ /* 0x0005e20008010000 */
[----:B------:R2:W-:Y:S01]  /*6a70*/  UTMASTG.3D [UR4], [UR8] ;  /* 0x00000004080073b5 */ /* 0x0005e20008010000 */
[----:B------:R0:W-:Y:S01]  /*6a80*/  UTMACMDFLUSH ;  /* 0x00000000000079b7 */ /* 0x0001e20000000000 */
[----:B--2---:R-:W-:Y:S04]  /*6a90*/  DEPBAR.LE SB0, 0x1 ;  /* 0x000080400000791a */ /* 0x004fe80000000000 */
.L_x_118:
[----:B------:R-:W-:Y:S05]  /*6aa0*/  BSYNC.RECONVERGENT B0 ;  /* 0x0000000000007941 */ /* 0x000fea0003800200 */
.L_x_117:
[----:B------:R-:W-:Y:S01]  /*6ab0*/  BAR.SYNC.DEFER_BLOCKING 0x1, 0x80 ;  /* 0x0042000000007b1d */ /* 0x000fe20000010000 */
[----:B------:R-:W-:Y:S01]  /*6ac0*/  ISETP.NE.AND P1, PT, R78, RZ, PT ;  /* 0x000000ff4e00720c */ /* 0x000fe20003f25270 */
[----:B------:R-:W-:Y:S01]  /*6ad0*/  UISETP.NE.AND UP0, UPT, UR49, URZ, UPT ;  /* 0x000000ff3100728c */ /* 0x000fe2000bf05270 */
[----:B------:R-:W-:Y:S11]  /*6ae0*/  LEA R3, R38, UR48, 0x3 ;  /* 0x0000003026037c11 */ /* 0x000ff6000f8e18ff */
[----:B------:R-:W-:Y:S01]  /*6af0*/  @P1 SHF.L.U32 R2, R71, 0x1f, RZ ;  /* 0x0000001f47021819 */ /* 0x000fe200000006ff */
[----:B------:R-:W-:Y:S06]  /*6b00*/  BRA.U !UP0, `(.L_x_119) ;  /* 0x0000000108247547 */ /* 0x000fec000b800000 */
[----:B------:R-:W-:Y:S01]  /*6b10*/  IMAD.U32 R5, RZ, RZ, UR51 ;  /* 0x00000033ff057e24 */ /* 0x000fe2000f8e00ff */
[----:B------:R-:W-:Y:S01]  /*6b20*/  MOV R0, UR37 ;  /* 0x0000002500007c02 */ /* 0x000fe20008000f00 */
[----:B------:R-:W-:Y:S03]  /*6b30*/  UIADD3 UR51, UPT, UPT, UR51, 0x1, URZ ;  /* 0x0000000133337890 */ /* 0x000fe6000fffe0ff */
[----:B------:R-:W-:Y:S01]  /*6b40*/  @P1 LEA R5, R5, UR48, 0x3 ;  /* 0x0000003005051c11 */ /* 0x000fe2000f8e18ff */
[----:B------:R-:W-:Y:S04]  /*6b50*/  UISETP.NE.AND UP0, UPT, UR51, 0x4, UPT ;  /* 0x000000043300788c */ /* 0x000fe8000bf05270 */
[----:B------:R-:W-:Y:S01]  /*6b60*/  @P1 VIADD R5, R5, 0x70 ;  /* 0x0000007005051836 */ /* 0x000fe20000000000 */
[----:B------:R-:W-:Y:S04]  /*6b70*/  USEL UR51, UR51, URZ, UP0 ;  /* 0x000000ff33337287 */ /* 0x000fe80008000000 */
[----:B------:R-:W-:Y:S04]  /*6b80*/  @P1 PRMT R0, R0, 0x654, R5 ;  /* 0x0000065400001816 */ /* 0x000fe80000000005 */
[----:B------:R2:W-:Y:S04]  /*6b90*/  @P1 SYNCS.ARRIVE.TRANS64.RED.A1T0 RZ, [R0+URZ], RZ ;  /* 0x000000ff00ff19a7 */ /* 0x0005e800081004ff */
.L_x_119:
[----:B------:R-:W3:Y:S01]  /*6ba0*/  @P1 SYNCS.PHASECHK.TRANS64.TRYWAIT P0, [R3+URZ+0x50], R2 ;  /* 0x00005002030015a7 */ /* 0x000ee200080011ff */
[----:B------:R-:W-:Y:S01]  /*6bb0*/  BSSY B1, `(.L_x_120) ;  /* 0x0000012000017945 */ /* 0x000fe20003800000 */
[----:B---3--:R-:W-:Y:S03]  /*6bc0*/  @P1 SEL R39, RZ, 0x1, !P0 ;  /* 0x00000001ff271807 */ /* 0x008fe60004000000 */
[----:B------:R-:W-:Y:S05]  /*6bd0*/  @!P1 BRA `(.L_x_121) ;  /* 0x00000000003c9947 */ /* 0x000fea0003800000 */
[----:B------:R-:W-:Y:S01]  /*6be0*/  ISETP.NE.AND P1, PT, R80, RZ, PT ;  /* 0x000000ff5000720c */ /* 0x000fe20003f25270 */
[----:B------:R-:W-:Y:S01]  /*6bf0*/  BSSY B0, `(.L_x_122) ;  /* 0x0000009000007945 */ /* 0x000fe20003800000 */
[----:B------:R-:W-:Y:S11]  /*6c00*/  ISETP.NE.AND P0, PT, R39, RZ, PT ;  /* 0x000000ff2700720c */ /* 0x000ff60003f05270 */
[----:B------:R-:W-:Y:S05]  /*6c10*/  @P1 IMAD R4, R38, 0x1000, R77 ;  /* 0x0000100026041824 */ /* 0x000fea00078e024d */
[----:B------:R-:W-:Y:S05]  /*6c20*/  @P1 IADD3 R2, PT, PT, R4, UR48, RZ ;  /* 0x0000003004021c10 */ /* 0x000fea000fffe0ff */
[----:B------:R-:W-:Y:S01]  /*6c30*/  @P1 IMAD.IADD R2, R81, 0x1, R2 ;  /* 0x0000000151021824 */ /* 0x000fe200078e0202 */
[----:B------:R-:W-:Y:S06]  /*6c40*/  @P0 BRA `(.L_x_123) ;  /* 0x00000000000c0947 */ /* 0x000fec0003800000 */
[----:B--2---:R-:W-:Y:S04]  /*6c50*/  SHF.L.U32 R0, R71, 0x1f, RZ ;  /* 0x0000001f47007819 */ /* 0x004fe800000006ff */
[----:B------:R-:W2:Y:S02]  /*6c60*/  SYNCS.PHASECHK.TRANS64.TRYWAIT P0, [R3+URZ+0x50], R0 ;  /* 0x00005000030075a7 */ /* 0x000ea400080011ff */
[----:B--2---:R-:W-:Y:S05]  /*6c70*/  @!P0 BRA `(.L_x_124) ;  /* 0x0000002800248947 */ /* 0x004fea0003800000 */
.L_x_123:
[----:B------:R-:W-:Y:S05]  /*6c80*/  BSYNC B0 ;  /* 0x0000000000007941 */ /* 0x000fea0003800000 */
.L_x_122:
[----:B------:R-:W-:Y:S02]  /*6c90*/  ISETP.NE.AND P0, PT, R80, RZ, PT ;  /* 0x000000ff5000720c */ /* 0x000fe40003f05270 */
[----:B------:R-:W-:Y:S11]  /*6ca0*/  IADD3 R38, PT, PT, R38, 0x1, RZ ;  /* 0x0000000126267810 */ /* 0x000ff60007ffe0ff */
[----:B------:R3:W4:Y:S04]  /*6cb0*/  @P0 LDS.128 R40, [R4+UR48+0x200] ;  /* 0x0002003004280984 */ /* 0x0007280008000c00 */
[----:B------:R3:W1:Y:S02]  /*6cc0*/  @P0 LDS.128 R48, [R2+0x200] ;  /* 0x0002000002300984 */ /* 0x0006640000000c00 */
.L_x_121:
[----:B------:R-:W-:Y:S05]  /*6cd0*/  BSYNC B1 ;  /* 0x0000000000017941 */ /* 0x000fea0003800000 */
.L_x_120:
[----:B--2---:R-:W-:Y:S05]  /*6ce0*/  VIADD R3, R34, 0x10 ;  /* 0x0000001022037836 */ /* 0x004fea0000000000 */
[----:B------:R-:W-:Y:S04]  /*6cf0*/  SHF.R.U32.HI R3, RZ, 0x15, R3 ;  /* 0x00000015ff037819 */ /* 0x000fe80000011603 */
[----:B------:R-:W-:Y:S11]  /*6d00*/  LOP3.LUT P0, RZ, R3, 0x3, R66, 0x48, !PT ;  /* 0x0000000303ff7812 */ /* 0x000ff60007804842 */
[----:B------:R-:W-:Y:S02]  /*6d10*/  @!UPT UIADD3 URZ, UPT, UPT, URZ, URZ, URZ ;  /* 0x000000fffffff290 */ /* 0x000fe4000fffe0ff */
[----:B------:R-:W-:Y:S05]  /*6d20*/  @!P0 BRA `(.L_x_125) ;  /* 0x0000000000408947 */ /* 0x000fea0003800000 */
[----:B------:R-:W2:Y:S01]  /*6d30*/  LDCU.64 UR8, c[0x4][0x70] ;  /* 0x01000e00ff0877ac */ /* 0x000ea20008000a00 */
[----:B------:R-:W-:Y:S01]  /*6d40*/  MOV R3, 0x0 ;  /* 0x0000000000037802 */ /* 0x000fe20000000f00 */
[----:B------:R-:W-:Y:S02]  /*6d50*/  HFMA2 R12, -RZ, RZ, 0, 5.9604644775390625e-08 ;  /* 0x00000001ff0c7431 */ /* 0x000fe400000001ff */
[----:B------:R-:W-:Y:S02]  /*6d60*/  IMAD.MOV.U32 R8, RZ, RZ, 0x192 ;  /* 0x00000192ff087424 */ /* 0x000fe400078e00ff */
[----:B------:R-:W-:Y:S01]  /*6d70*/  IMAD.MOV.U32 R13, RZ, RZ, RZ ;  /* 0x000000ffff0d7224 */ /* 0x000fe200078e00ff */
[----:B------:R-:W5:Y:S01]  /*6d80*/  LDCU.64 UR6, c[0x4][0x78] ;  /* 0x01000f00ff0677ac */ /* 0x000f620008000a00 */
[----:B---3--:R-:W3:Y:S01]  /*6d90*/  LDC.64 R2, c[0x4][R3] ;  /* 0x0100000003027b82 */ /* 0x008ee20000000a00 */
[----:B------:R-:W4:Y:S01]  /*6da0*/  LDCU.64 UR4, c[0x4][0x10] ;  /* 0x01000200ff0477ac */ /* 0x000f220008000a00 */
[----:B--2---:R-:W-:Y:S01]  /*6db0*/  MOV R5, UR9 ;  /* 0x0000000900057c02 */ /* 0x004fe20008000f00 */
[----:B------:R-:W-:Y:S01]  /*6dc0*/  IMAD.U32 R4, RZ, RZ, UR8 ;  /* 0x00000008ff047e24 */ /* 0x000fe2000f8e00ff */
[----:B-----5:R-:W-:Y:S01]  /*6dd0*/  MOV R7, UR7 ;  /* 0x0000000700077c02 */ /* 0x020fe20008000f00 */
[----:B------:R-:W-:Y:S01]  /*6de0*/  IMAD.U32 R6, RZ, RZ, UR6 ;  /* 0x00000006ff067e24 */ /* 0x000fe2000f8e00ff */
[----:B----4-:R-:W-:Y:S01]  /*6df0*/  MOV R11, UR5 ;  /* 0x00000005000b7c02 */ /* 0x010fe20008000f00 */
[----:B------:R-:W-:Y:S02]  /*6e00*/  IMAD.U32 R10, RZ, RZ, UR4 ;  /* 0x00000004ff0a7e24 */ /* 0x000fe4000f8e00ff */
[----:B------:R-:W-:Y:S07]  /*6e10*/  LEPC R20, `(.L_x_125) ;  /* 0x000000001014794e */ /* 0x000fee0000000000 */
[----:B-1-3--:R-:W-:Y:S05]  /*6e20*/  CALL.ABS.NOINC R2 ;  /* 0x0000000002007343 */ /* 0x00afea0003c00000 */
.L_x_125:
[----:B------:R-:W-:Y:S01]  /*6e30*/  ISETP.NE.AND P6, PT, R78, RZ, PT ;  /* 0x000000ff4e00720c */ /* 0x000fe20003fc5270 */
[----:B------:R-:W-:Y:S05]  /*6e40*/  WARPSYNC.ALL ;  /* 0x0000000000007948 */ /* 0x000fea0003800000 */
[----:B------:R-:W-:Y:S01]  /*6e50*/  R2UR UR4, R34 ;  /* 0x00000000220472ca */ /* 0x000fe200000e0000 */
[--C-:B----4-:R-:W-:Y:S01]  /*6e60*/  HADD2.F32 R20, -RZ, R40.reuse.H0_H0 ;  /* 0x20000028ff147230 */ /* 0x110fe20000004100 */
[----:B------:R-:W-:Y:S01]  /*6e70*/  ISETP.NE.AND P0, PT, R72, RZ, PT ;  /* 0x000000ff4800720c */ /* 0x000fe20003f05270 */
[----:B------:R-:W-:Y:S01]  /*6e80*/  HADD2.F32 R21, -RZ, R40.H1_H1 ;  /* 0x30000028ff157230 */ /* 0x000fe20000004100 */
[----:B------:R-:W-:Y:S01]  /*6e90*/  MOV R82, UR51 ;  /* 0x0000003300527c02 */ /* 0x000fe20008000f00 */
[--C-:B------:R-:W-:Y:S01]  /*6ea0*/  HADD2.F32 R36, -RZ, R41.reuse.H1_H1 ;  /* 0x30000029ff247230 */ /* 0x100fe20000004100 */
[----:B------:R-:W-:Y:S01]  /*6eb0*/  MOV R83, UR37 ;  /* 0x0000002500537c02 */ /* 0x000fe20008000f00 */
[----:B-1----:R-:W-:Y:S01]  /*6ec0*/  HADD2.F32 R37, -RZ, R48.H0_H0 ;  /* 0x20000030ff257230 */ /* 0x002fe20000004100 */
[----:B------:R-:W-:Y:S01]  /*6ed0*/  @P6 LEA R82, R82, UR48, 0x3 ;  /* 0x0000003052526c11 */ /* 0x000fe2000f8e18ff */
[----:B------:R-:W-:Y:S01]  /*6ee0*/  BSSY.RECONVERGENT B0, `(.L_x_126) ;  /* 0x0000052000007945 */ /* 0x000fe20003800200 */
[----:B------:R-:W-:Y:S02]  /*6ef0*/  @P6 SHF.L.U32 R88, R71, 0x1f, RZ ;  /* 0x0000001f47586819 */ /* 0x000fe400000006ff */
[----:B------:R-:W-:Y:S01]  /*6f00*/  @P6 IADD3 R82, PT, PT, R82, 0x70, RZ ;  /* 0x0000007052526810 */ /* 0x000fe20007ffe0ff */
[----:B---3--:R-:W1:Y:S03]  /*6f10*/  LDTM.x16 R4, tmem[UR4+0x10] ;  /* 0x00001004000479ee */ /* 0x008e660008240000 */
[----:B------:R-:W-:Y:S02]  /*6f20*/  @P6 PRMT R82, R83, 0x654, R82 ;  /* 0x0000065453526816 */ /* 0x000fe40000000052 */
[----:B------:R-:W-:Y:S01]  /*6f30*/  LEA R83, R38, UR48, 0x3 ;  /* 0x0000003026537c11 */ /* 0x000fe2000f8e18ff */
[C---:B-1----:R-:W-:Y:S01]  /*6f40*/  FMUL R0, R32.reuse, R4 ;  /* 0x0000000420007220 */ /* 0x042fe20000400000 */
[C---:B------:R-:W-:Y:S01]  /*6f50*/  FMUL R2, R32.reuse, R5 ;  /* 0x0000000520027220 */ /* 0x040fe20000400000 */
[C---:B------:R-:W-:Y:S01]  /*6f60*/  FMUL R3, R32.reuse, R6 ;  /* 0x0000000620037220 */ /* 0x040fe20000400000 */
[C---:B------:R-:W-:Y:S01]  /*6f70*/  FMUL R7, R32.reuse, R7 ;  /* 0x0000000720077220 */ /* 0x040fe20000400000 */
[C---:B------:R-:W-:Y:S01]  /*6f80*/  FFMA R0, R35.reuse, R20, R0 ;  /* 0x0000001423007223 */ /* 0x040fe20000000000 */
[----:B------:R-:W-:Y:S02]  /*6f90*/  HADD2.F32 R20, -RZ, R41.H0_H0 ;  /* 0x20000029ff147230 */ /* 0x000fe40000004100 */
[C---:B------:R-:W-:Y:S01]  /*6fa0*/  FFMA R2, R35.reuse, R21, R2 ;  /* 0x0000001523027223 */ /* 0x040fe20000000002 */
[C---:B------:R-:W-:Y:S01]  /*6fb0*/  FMUL R4, R32.reuse, R8 ;  /* 0x0000000820047220 */ /* 0x040fe20000400000 */
[C---:B------:R-:W-:Y:S01]  /*6fc0*/  FMUL R5, R32.reuse, R9 ;  /* 0x0000000920057220 */ /* 0x040fe20000400000 */
[--C-:B------:R-:W-:Y:S02]  /*6fd0*/  HADD2.F32 R21, -RZ, R43.reuse.H0_H0 ;  /* 0x2000002bff157230 */ /* 0x100fe40000004100 */
[C---:B------:R-:W-:Y:S01]  /*6fe0*/  FFMA R3, R35.reuse, R20, R3 ;  /* 0x0000001423037223 */ /* 0x040fe20000000003 */
[--C-:B------:R-:W-:Y:S02]  /*6ff0*/  HADD2.F32 R20, -RZ, R42.reuse.H0_H0 ;  /* 0x2000002aff147230 */ /* 0x100fe40000004100 */
[C---:B------:R-:W-:Y:S01]  /*7000*/  FFMA R7, R35.reuse, R36, R7 ;  /* 0x0000002423077223 */ /* 0x040fe20000000007 */
[C---:B------:R-:W-:Y:S01]  /*7010*/  FMUL R6, R32.reuse, R10 ;  /* 0x0000000a20067220 */ /* 0x040fe20000400000 */
[----:B------:R-:W-:Y:S02]  /*7020*/  HADD2.F32 R36, -RZ, R43.H1_H1 ;  /* 0x3000002bff247230 */ /* 0x000fe40000004100 */
[C---:B------:R-:W-:Y:S01]  /*7030*/  FMUL R11, R32.reuse, R11 ;  /* 0x0000000b200b7220 */ /* 0x040fe20000400000 */
[C---:B------:R-:W-:Y:S01]  /*7040*/  FFMA R4, R35.reuse, R20, R4 ;  /* 0x0000001423047223 */ /* 0x040fe20000000004 */
[----:B------:R-:W-:Y:S02]  /*7050*/  HADD2.F32 R20, -RZ, R42.H1_H1 ;  /* 0x3000002aff147230 */ /* 0x000fe40000004100 */
[C---:B------:R-:W-:Y:S01]  /*7060*/  FMUL R8, R32.reuse, R12 ;  /* 0x0000000c20087220 */ /* 0x040fe20000400000 */
[C---:B------:R-:W-:Y:S01]  /*7070*/  FMUL R9, R32.reuse, R13 ;  /* 0x0000000d20097220 */ /* 0x040fe20000400000 */
[C---:B------:R-:W-:Y:S01]  /*7080*/  FMUL R10, R32.reuse, R14 ;  /* 0x0000000e200a7220 */ /* 0x040fe20000400000 */
[C---:B------:R-:W-:Y:S01]  /*7090*/  FMUL R15, R32.reuse, R15 ;  /* 0x0000000f200f7220 */ /* 0x040fe20000400000 */
[C---:B------:R-:W-:Y:S01]  /*70a0*/  FFMA R5, R35.reuse, R20, R5 ;  /* 0x0000001423057223 */ /* 0x040fe20000000005 */
[----:B------:R-:W-:Y:S02]  /*70b0*/  HADD2.F32 R20, -RZ, R48.H1_H1 ;  /* 0x30000030ff147230 */ /* 0x000fe40000004100 */
[C---:B------:R-:W-:Y:S01]  /*70c0*/  FFMA R6, R35.reuse, R21, R6 ;  /* 0x0000001523067223 */ /* 0x040fe20000000006 */
[C---:B------:R-:W-:Y:S01]  /*70d0*/  FFMA R11, R35.reuse, R36, R11 ;  /* 0x00000024230b7223 */ /* 0x040fe2000000000b */
[C---:B------:R-:W-:Y:S01]  /*70e0*/  FFMA R8, R35.reuse, R37, R8 ;  /* 0x0000002523087223 */ /* 0x040fe20000000008 */
[--C-:B------:R-:W-:Y:S02]  /*70f0*/  HADD2.F32 R21, -RZ, R49.reuse.H0_H0 ;  /* 0x20000031ff157230 */ /* 0x100fe40000004100 */
[C---:B------:R-:W-:Y:S01]  /*7100*/  FFMA R9, R35.reuse, R20, R9 ;  /* 0x0000001423097223 */ /* 0x040fe20000000009 */
[----:B------:R-:W-:Y:S02]  /*7110*/  HADD2.F32 R20, -RZ, R49.H1_H1 ;  /* 0x30000031ff147230 */ /* 0x000fe40000004100 */
[C---:B------:R-:W-:Y:S01]  /*7120*/  FMUL R12, R32.reuse, R16 ;  /* 0x00000010200c7220 */ /* 0x040fe20000400000 */
[C---:B------:R-:W-:Y:S01]  /*7130*/  FMUL R13, R32.reuse, R17 ;  /* 0x00000011200d7220 */ /* 0x040fe20000400000 */
[C---:B------:R-:W-:Y:S01]  /*7140*/  FFMA R10, R35.reuse, R21, R10 ;  /* 0x00000015230a7223 */ /* 0x040fe2000000000a */
[--C-:B------:R-:W-:Y:S02]  /*7150*/  HADD2.F32 R21, -RZ, R50.reuse.H0_H0 ;  /* 0x20000032ff157230 */ /* 0x100fe40000004100 */
[C---:B------:R-:W-:Y:S01]  /*7160*/  FFMA R15, R35.reuse, R20, R15 ;  /* 0x00000014230f7223 */ /* 0x040fe2000000000f */
[----:B------:R-:W-:Y:S02]  /*7170*/  HADD2.F32 R20, -RZ, R50.H1_H1 ;  /* 0x30000032ff147230 */ /* 0x000fe40000004100 */
[C---:B------:R-:W-:Y:S01]  /*7180*/  FMUL R14, R32.reuse, R18 ;  /* 0x00000012200e7220 */ /* 0x040fe20000400000 */
[--C-:B------:R-:W-:Y:S02]  /*7190*/  HADD2.F32 R37, -RZ, R51.reuse.H0_H0 ;  /* 0x20000033ff257230 */ /* 0x100fe40000004100 */
[----:B------:R-:W-:Y:S01]  /*71a0*/  FMUL R19, R32, R19 ;  /* 0x0000001320137220 */ /* 0x000fe20000400000 */
[----:B------:R-:W-:Y:S01]  /*71b0*/  HADD2.F32 R36, -RZ, R51.H1_H1 ;  /* 0x30000033ff247230 */ /* 0x000fe20000004100 */
        /* <DEDUP_REMOVED lines=22> */
[----:B------:R-:W-:Y:S02]  /*7320*/  UIADD3 UR12, UP0, UPT, UR52, 0x680, URZ ;  /* 0x00000680340c7890 */ /* 0x000fe4000ff1e0ff */
[----:B------:R-:W-:Y:S02]  /*7330*/  UIADD3 UR9, UPT, UPT, UR41, 0x10, URZ ;  /* 0x0000001029097890 */ /* 0x000fe4000fffe0ff */
[----:B------:R-:W-:Y:S02]  /*7340*/  UIADD3 UR8, UPT, UPT, UR48, 0x1200, URZ ;  /* 0x0000120030087890 */ /* 0x000fe4000fffe0ff */
[----:B------:R-:W-:Y:S01]  /*7350*/  UIADD3.X UR13, UPT, UPT, URZ, UR53, URZ, UP0, !UPT ;  /* 0x00000035ff0d7290 */ /* 0x000fe200087fe4ff */
[----:B------:R-:W-:Y:S01]  /*7360*/  UMOV UR10, UR42 ;  /* 0x0000002a000a7c82 */ /* 0x000fe20008000000 */
[----:B------:R-:W-:Y:S01]  /*7370*/  UMOV UR11, UR36 ;  /* 0x00000024000b7c82 */ /* 0x000fe20008000000 */
[----:B------:R-:W-:Y:S02]  /*7380*/  UIADD3 UR5, UPT, UPT, UR41, 0x50, URZ ;  /* 0x0000005029057890 */ /* 0x000fe4000fffe0ff */
[----:B------:R-:W-:Y:S01]  /*7390*/  UIADD3 UR4, UPT, UPT, UR48, 0x1a00, URZ ;  /* 0x00001a0030047890 */ /* 0x000fe2000fffe0ff */
[----:B------:R-:W-:Y:S03]  /*73a0*/  UMOV UR6, UR42 ;  /* 0x0000002a00067c82 */ /* 0x000fe60008000000 */
[----:B------:R2:W-:Y:S01]  /*73b0*/  UTMASTG.3D [UR8], [UR12] ;  /* 0x000000080c0073b5 */ /* 0x0005e20008010000 */
[----:B------:R-:W-:Y:S04]  /*73c0*/  UMOV UR7, UR36 ;  /* 0x0000002400077c82 */ /* 0x000fe80008000000 */
[----:B------:R2:W-:Y:S01]  /*73d0*/  UTMASTG.3D [UR4], [UR12] ;  /* 0x000000040c0073b5 */ /* 0x0005e20008010000 */
[----:B------:R0:W-:Y:S01]  /*73e0*/  UTMACMDFLUSH ;  /* 0x00000000000079b7 */ /* 0x0001e20000000000 */
[----:B--2---:R-:W-:Y:S04]  /*73f0*/  DEPBAR.LE SB0, 0x1 ;  /* 0x000080400000791a */ /* 0x004fe80000000000 */
.L_x_127:
[----:B------:R-:W-:Y:S05]  /*7400*/  BSYNC.RECONVERGENT B0 ;  /* 0x0000000000007941 */ /* 0x000fea0003800200 */
.L_x_126:
[----:B------:R-:W-:Y:S01]  /*7410*/  BAR.SYNC.DEFER_BLOCKING 0x1, 0x80 ;  /* 0x0042000000007b1d */ /* 0x000fe20000010000 */
[----:B------:R-:W-:Y:S04]  /*7420*/  UIADD3 UR40, UPT, UPT, UR51, 0x1, URZ ;  /* 0x0000000133287890 */ /* 0x000fe8000fffe0ff */
[----:B------:R-:W-:Y:S04]  /*7430*/  UISETP.NE.AND UP0, UPT, UR40, 0x4, UPT ;  /* 0x000000042800788c */ /* 0x000fe8000bf05270 */
[----:B------:R-:W-:Y:S01]  /*7440*/  USEL UR40, UR40, URZ, UP0 ;  /* 0x000000ff28287287 */ /* 0x000fe20008000000 */
[----:B------:R2:W-:Y:S01]  /*7450*/  @P6 SYNCS.ARRIVE.TRANS64.RED.A1T0 RZ, [R82+URZ], RZ ;  /* 0x000000ff52ff69a7 */ /* 0x0005e200081004ff */
[----:B------:R-:W-:Y:S01]  /*7460*/  BSSY B1, `(.L_x_128) ;  /* 0x0000013000017945 */ /* 0x000fe20003800000 */
[----:B------:R-:W3:Y:S02]  /*7470*/  @P6 SYNCS.PHASECHK.TRANS64.TRYWAIT P0, [R83+URZ+0x50], R88 ;  /* 0x00005058530065a7 */ /* 0x000ee400080011ff */
[----:B---3--:R-:W-:Y:S01]  /*7480*/  @P6 SEL R39, RZ, 0x1, !P0 ;  /* 0x00000001ff276807 */ /* 0x008fe20004000000 */
[----:B--2---:R-:W-:Y:S06]  /*7490*/  @!P6 BRA `(.L_x_129) ;  /* 0x00000000003ce947 */ /* 0x004fec0003800000 */
[----:B------:R-:W-:Y:S01]  /*74a0*/  ISETP.NE.AND P1, PT, R80, RZ, PT ;  /* 0x000000ff5000720c */ /* 0x000fe20003f25270 */
[----:B------:R-:W-:Y:S01]  /*74b0*/  BSSY B0, `(.L_x_130) ;  /* 0x0000009000007945 */ /* 0x000fe20003800000 */
[----:B------:R-:W-:Y:S11]  /*74c0*/  ISETP.NE.AND P0, PT, R39, RZ, PT ;  /* 0x000000ff2700720c */ /* 0x000ff60003f05270 */
[----:B------:R-:W-:Y:S05]  /*74d0*/  @P1 IMAD R2, R38, 0x1000, R77 ;  /* 0x0000100026021824 */ /* 0x000fea00078e024d */
[----:B------:R-:W-:Y:S05]  /*74e0*/  @P1 IADD3 R0, PT, PT, R2, UR48, RZ ;  /* 0x0000003002001c10 */ /* 0x000fea000fffe0ff */
[----:B------:R-:W-:Y:S01]  /*74f0*/  @P1 IMAD.IADD R0, R81, 0x1, R0 ;  /* 0x0000000151001824 */ /* 0x000fe200078e0200 */
[----:B------:R-:W-:Y:S06]  /*7500*/  @P0 BRA `(.L_x_131) ;  /* 0x00000000000c0947 */ /* 0x000fec0003800000 */
[----:B------:R-:W-:Y:S04]  /*7510*/  SHF.L.U32 R4, R71, 0x1f, RZ ;  /* 0x0000001f47047819 */ /* 0x000fe800000006ff */
[----:B------:R-:W2:Y:S02]  /*7520*/  SYNCS.PHASECHK.TRANS64.TRYWAIT P0, [R83+URZ+0x50], R4 ;  /* 0x00005004530075a7 */ /* 0x000ea400080011ff */
[----:B--2---:R-:W-:Y:S05]  /*7530*/  @!P0 BRA `(.L_x_132) ;  /* 0x0000002000088947 */ /* 0x004fea0003800000 */
.L_x_131:
[----:B------:R-:W-:Y:S05]  /*7540*/  BSYNC B0 ;  /* 0x0000000000007941 */ /* 0x000fea0003800000 */
.L_x_130:
[----:B------:R-:W-:Y:S02]  /*7550*/  ISETP.NE.AND P0, PT, R80, RZ, PT ;  /* 0x000000ff5000720c */ /* 0x000fe40003f05270 */
[----:B------:R-:W-:Y:S11]  /*7560*/  IADD3 R38, PT, PT, R38, 0x1, RZ ;  /* 0x0000000126267810 */ /* 0x000ff60007ffe0ff */
[----:B------:R3:W4:Y:S04]  /*7570*/  @P0 LDS.128 R40, [R2+UR48+0x200] ;  /* 0x0002003002280984 */ /* 0x0007280008000c00 */
[----:B------:R3:W1:Y:S02]  /*7580*/  @P0 LDS.128 R48, [R0+0x200] ;  /* 0x0002000000300984 */ /* 0x0006640000000c00 */
.L_x_129:
[----:B------:R-:W-:Y:S05]  /*7590*/  BSYNC B1 ;  /* 0x0000000000017941 */ /* 0x000fea0003800000 */
.L_x_128:
[----:B------:R-:W-:Y:S05]  /*75a0*/  VIADD R3, R34, 0x20 ;  /* 0x0000002022037836 */ /* 0x000fea0000000000 */
[----:B------:R-:W-:Y:S04]  /*75b0*/  SHF.R.U32.HI R3, RZ, 0x15, R3 ;  /* 0x00000015ff037819 */ /* 0x000fe80000011603 */
[----:B------:R-:W-:Y:S11]  /*75c0*/  LOP3.LUT P0, RZ, R3, 0x3, R66, 0x48, !PT ;  /* 0x0000000303ff7812 */ /* 0x000ff60007804842 */
[----:B------:R-:W-:Y:S02]  /*75d0*/  @!UPT UIADD3 URZ, UPT, UPT, URZ, URZ, URZ ;  /* 0x000000fffffff290 */ /* 0x000fe4000fffe0ff */
[----:B------:R-:W-:Y:S05]  /*75e0*/  @!P0 BRA `(.L_x_133) ;  /* 0x0000000000408947 */ /* 0x000fea0003800000 */
[----:B------:R-:W5:Y:S01]  /*75f0*/  LDCU.64 UR8, c[0x4][0x70] ;  /* 0x01000e00ff0877ac */ /* 0x000f620008000a00 */
[----:B------:R-:W-:Y:S01]  /*7600*/  MOV R3, 0x0 ;  /* 0x0000000000037802 */ /* 0x000fe20000000f00 */
[----:B------:R-:W-:Y:S02]  /*7610*/  HFMA2 R12, -RZ, RZ, 0, 5.9604644775390625e-08 ;  /* 0x00000001ff0c7431 */ /* 0x000fe400000001ff */
[----:B------:R-:W-:Y:S02]  /*7620*/  IMAD.MOV.U32 R8, RZ, RZ, 0x192 ;  /* 0x00000192ff087424 */ /* 0x000fe400078e00ff */
[----:B------:R-:W-:Y:S01]  /*7630*/  IMAD.MOV.U32 R13, RZ, RZ, RZ ;  /* 0x000000ffff0d7224 */ /* 0x000fe200078e00ff */
[----:B------:R-:W4:Y:S01]  /*7640*/  LDCU.64 UR6, c[0x4][0x78] ;  /* 0x01000f00ff0677ac */ /* 0x000f220008000a00 */
[----:B---3--:R-:W3:Y:S01]  /*7650*/  LDC.64 R2, c[0x4][R3] ;  /* 0x0100000003027b82 */ /* 0x008ee20000000a00 */
[----:B------:R-:W1:Y:S01]  /*7660*/  LDCU.64 UR4, c[0x4][0x10] ;  /* 0x01000200ff0477ac */ /* 0x000e620008000a00 */
[----:B-----5:R-:W-:Y:S01]  /*7670*/  MOV R5, UR9 ;  /* 0x0000000900057c02 */ /* 0x020fe20008000f00 */
[----:B--2---:R-:W-:Y:S01]  /*7680*/  IMAD.U32 R4, RZ, RZ, UR8 ;  /* 0x00000008ff047e24 */ /* 0x004fe2000f8e00ff */
[----:B----4-:R-:W-:Y:S01]  /*7690*/  MOV R7, UR7 ;  /* 0x0000000700077c02 */ /* 0x010fe20008000f00 */
[----:B------:R-:W-:Y:S01]  /*76a0*/  IMAD.U32 R6, RZ, RZ, UR6 ;  /* 0x00000006ff067e24 */ /* 0x000fe2000f8e00ff */
[----:B-1----:R-:W-:Y:S01]  /*76b0*/  MOV R11, UR5 ;  /* 0x00000005000b7c02 */ /* 0x002fe20008000f00 */
[----:B------:R-:W-:Y:S02]  /*76c0*/  IMAD.U32 R10, RZ, RZ, UR4 ;  /* 0x00000004ff0a7e24 */ /* 0x000fe4000f8e00ff */
[----:B------:R-:W-:Y:S07]  /*76d0*/  LEPC R20, `(.L_x_133) ;  /* 0x000000001014794e */ /* 0x000fee0000000000 */
[----:B---3--:R-:W-:Y:S05]  /*76e0*/  CALL.ABS.NOINC R2 ;  /* 0x0000000002007343 */ /* 0x008fea0003c00000 */
.L_x_133:
        /* <DEDUP_REMOVED lines=8> */
[----:B--2---:R-:W-:Y:S01]  /*7770*/  MOV R83, UR37 ;  /* 0x0000002500537c02 */ /* 0x004fe20008000f00 */
[----:B-1----:R-:W-:Y:S01]  /*7780*/  HADD2.F32 R37, -RZ, R48.H0_H0 ;  /* 0x20000030ff257230 */ /* 0x002fe20000004100 */
[----:B------:R-:W-:Y:S01]  /*7790*/  @P6 LEA R82, R82, UR48, 0x3 ;  /* 0x0000003052526c11 */ /* 0x000fe2000f8e18ff */
[----:B------:R-:W-:Y:S01]  /*77a0*/  BSSY.RECONVERGENT B0, `(.L_x_134) ;  /* 0x0000052000007945 */ /* 0x000fe20003800200 */
[----:B------:R-:W-:Y:S02]  /*77b0*/  LEA R88, R38, UR48, 0x3 ;  /* 0x0000003026587c11 */ /* 0x000fe4000f8e18ff */
[----:B------:R-:W-:Y:S01]  /*77c0*/  @P6 IADD3 R82, PT, PT, R82, 0x70, RZ ;  /* 0x0000007052526810 */ /* 0x000fe20007ffe0ff */
[----:B------:R-:W3:Y:S03]  /*77d0*/  LDTM.x16 R4, tmem[UR4+0x20] ;  /* 0x00002004000479ee */ /* 0x000ee60008240000 */
[----:B------:R-:W-:Y:S02]  /*77e0*/  @P6 PRMT R82, R83, 0x654, R82 ;  /* 0x0000065453526816 */ /* 0x000fe40000000052 */
[----:B------:R-:W-:Y:S01]  /*77f0*/  @P6 SHF.L.U32 R83, R71, 0x1f, RZ ;  /* 0x0000001f47536819 */ /* 0x000fe200000006ff */
[C---:B---3--:R-:W-:Y:S01]  /*7800*/  FMUL R0, R32.reuse, R4 ;  /* 0x0000000420007220 */ /* 0x048fe20000400000 */
        /* <DEDUP_REMOVED lines=75> */
.L_x_135:
[----:B------:R-:W-:Y:S05]  /*7cc0*/  BSYNC.RECONVERGENT B0 ;  /* 0x0000000000007941 */ /* 0x000fea0003800200 */
.L_x_134:
        /* <DEDUP_REMOVED lines=19> */
.L_x_139:
[----:B------:R-:W-:Y:S05]  /*7e00*/  BSYNC B0 ;  /* 0x0000000000007941 */ /* 0x000fea0003800000 */
.L_x_138:
[----:B------:R-:W-:Y:S11]  /*7e10*/  ISETP.NE.AND P0, PT, R80, RZ, PT ;  /* 0x000000ff5000720c */ /* 0x000ff60003f05270 */
[----:B------:R-:W-:Y:S02]  /*7e20*/  @!UPT UIADD3 URZ, UPT, UPT, URZ, URZ, URZ ;  /* 0x000000fffffff290 */ /* 0x000fe4000fffe0ff */
[----:B------:R3:W4:Y:S04]  /*7e30*/  @P0 LDS.128 R40, [R38+UR48+0x200] ;  /* 0x0002003026280984 */ /* 0x0007280008000c00 */
[----:B------:R3:W1:Y:S02]  /*7e40*/  @P0 LDS.128 R48, [R81+0x200] ;  /* 0x0002000051300984 */ /* 0x0006640000000c00 */
.L_x_137:
[----:B------:R-:W-:Y:S05]  /*7e50*/  BSYNC B1 ;  /* 0x0000000000017941 */ /* 0x000fea0003800000 */
.L_x_136:
        /* <DEDUP_REMOVED lines=11> */
[----:B------:R-:W1:Y:S01]  /*7f10*/  LDC.64 R2, c[0x4][R3] ;  /* 0x0100000003027b82 */ /* 0x000e620000000a00 */
[----:B------:R-:W3:Y:S01]  /*7f20*/  LDCU.64 UR4, c[0x4][0x10] ;  /* 0x01000200ff0477ac */ /* 0x000ee20008000a00 */
[----:B--2---:R-:W-:Y:S01]  /*7f30*/  MOV R5, UR9 ;  /* 0x0000000900057c02 */ /* 0x004fe20008000f00 */
[----:B------:R-:W-:Y:S01]  /*7f40*/  IMAD.U32 R4, RZ, RZ, UR8 ;  /* 0x00000008ff047e24 */ /* 0x000fe2000f8e00ff */
[----:B-----5:R-:W-:Y:S01]  /*7f50*/  MOV R7, UR7 ;  /* 0x0000000700077c02 */ /* 0x020fe20008000f00 */
[----:B------:R-:W-:Y:S01]  /*7f60*/  IMAD.U32 R6, RZ, RZ, UR6 ;  /* 0x00000006ff067e24 */ /* 0x000fe2000f8e00ff */
[----:B---3--:R-:W-:Y:S01]  /*7f70*/  MOV R11, UR5 ;  /* 0x00000005000b7c02 */ /* 0x008fe20008000f00 */
[----:B------:R-:W-:Y:S02]  /*7f80*/  IMAD.U32 R10, RZ, RZ, UR4 ;  /* 0x00000004ff0a7e24 */ /* 0x000fe4000f8e00ff */
[----:B------:R-:W-:Y:S07]  /*7f90*/  LEPC R20, `(.L_x_141) ;  /* 0x000000001014794e */ /* 0x000fee0000000000 */
[----:B-1--4-:R-:W-:Y:S05]  /*7fa0*/  CALL.ABS.NOINC R2 ;  /* 0x0000000002007343 */ /* 0x012fea0003c00000 */
.L_x_141:
[----:B------:R-:W-:Y:S01]  /*7fb0*/  ISETP.NE.AND P0, PT, R72, RZ, PT ;  /* 0x000000ff4800720c */ /* 0x000fe20003f05270 */
[----:B------:R-:W-:Y:S05]  /*7fc0*/  WARPSYNC.ALL ;  /* 0x0000000000007948 */ /* 0x000fea0003800000 */
[----:B------:R-:W-:Y:S01]  /*7fd0*/  R2UR UR4, R34 ;  /* 0x00000000220472ca */ /* 0x000fe200000e0000 */
[--C-:B----4-:R-:W-:Y:S01]  /*7fe0*/  HADD2.F32 R20, -RZ, R40.reuse.H0_H0 ;  /* 0x20000028ff147230 */ /* 0x110fe20000004100 */
[----:B------:R-:W-:Y:S01]  /*7ff0*/  IADD3 R74, PT, PT, R74, 0xe0, RZ ;  /* 0x000000e04a4a7810 */ /* 0x000fe20007ffe0ff */
[----:B------:R-:W-:Y:S01]  /*8000*/  HADD2.F32 R36, -RZ, R40.H1_H1 ;  /* 0x30000028ff247230 */ /* 0x000fe20000004100 */
[----:B------:R-:W-:Y:S01]  /*8010*/  BSSY.RECONVERGENT B0, `(.L_x_142) ;  /* 0x0000053000007945 */ /* 0x000fe20003800200 */
[--C-:B------:R-:W-:Y:S01]  /*8020*/  HADD2.F32 R21, -RZ, R41.reuse.H0_H0 ;  /* 0x20000029ff157230 */ /* 0x100fe20000004100 */
[----:B------:R-:W-:Y:S01]  /*8030*/  LOP3.LUT R74, R74, 0xfefffff8, RZ, 0xc0, !PT ;  /* 0xfefffff84a4a7812 */ /* 0x000fe200078ec0ff */
[----:B---3--:R-:W-:Y:S02]  /*8040*/  HADD2.F32 R38, -RZ, R41.H1_H1 ;  /* 0x30000029ff267230 */ /* 0x008fe40000004100 */
[--C-:B------:R-:W-:Y:S02]  /*8050*/  HADD2.F32 R37, -RZ, R42.reuse.H0_H0 ;  /* 0x2000002aff257230 */ /* 0x100fe40000004100 */
[----:B------:R-:W-:Y:S02]  /*8060*/  HADD2.F32 R40, -RZ, R42.H1_H1 ;  /* 0x3000002aff287230 */ /* 0x000fe40000004100 */
[----:B------:R-:W2:Y:S01]  /*8070*/  LDTM.x16 R4, tmem[UR4+0x30] ;  /* 0x00003004000479ee */ /* 0x000ea20008240000 */
[----:B------:R-:W-:Y:S01]  /*8080*/  NOP ;  /* 0x0000000000007918 */ /* 0x000fe20000000000 */
[----:B--2---:R2:W-:Y:S01]  /*8090*/  SYNCS.ARRIVE.TRANS64.RED.A1T0 RZ, [R74+URZ], RZ ;  /* 0x000000ff4aff79a7 */ /* 0x0045e200081004ff */
[--C-:B------:R-:W-:Y:S02]  /*80a0*/  HADD2.F32 R39, -RZ, R43.reuse.H0_H0 ;  /* 0x2000002bff277230 */ /* 0x100fe40000004100 */
[----:B------:R-:W-:Y:S02]  /*80b0*/  HADD2.F32 R42, -RZ, R43.H1_H1 ;  /* 0x3000002bff2a7230 */ /* 0x000fe40000004100 */
[--C-:B-1----:R-:W-:Y:S02]  /*80c0*/  HADD2.F32 R41, -RZ, R48.reuse.H0_H0 ;  /* 0x20000030ff297230 */ /* 0x102fe40000004100 */
[----:B------:R-:W-:Y:S02]  /*80d0*/  HADD2.F32 R43, -RZ, R48.H1_H1 ;  /* 0x30000030ff2b7230 */ /* 0x000fe40000004100 */
[--C-:B------:R-:W-:Y:S02]  /*80e0*/  HADD2.F32 R44, -RZ, R49.reuse.H0_H0 ;  /* 0x20000031ff2c7230 */ /* 0x100fe40000004100 */
[----:B------:R-:W-:Y:S02]  /*80f0*/  HADD2.F32 R46, -RZ, R49.H1_H1 ;  /* 0x30000031ff2e7230 */ /* 0x000fe40000004100 */
[--C-:B------:R-:W-:Y:S02]  /*8100*/  HADD2.F32 R45, -RZ, R50.reuse.H0_H0 ;  /* 0x20000032ff2d7230 */ /* 0x100fe40000004100 */
[----:B------:R-:W-:Y:S02]  /*8110*/  HADD2.F32 R48, -RZ, R50.H1_H1 ;  /* 0x30000032ff307230 */ /* 0x000fe40000004100 */
[--C-:B------:R-:W-:Y:S02]  /*8120*/  HADD2.F32 R47, -RZ, R51.reuse.H0_H0 ;  /* 0x20000033ff2f7230 */ /* 0x100fe40000004100 */
[----:B------:R-:W-:Y:S02]  /*8130*/  HADD2.F32 R50, -RZ, R51.H1_H1 ;  /* 0x30000033ff327230 */ /* 0x000fe40000004100 */
[C---:B------:R-:W-:Y:S01]  /*8140*/  FMUL R4, R32.reuse, R4 ;  /* 0x0000000420047220 */ /* 0x040fe20000400000 */
[C---:B------:R-:W-:Y:S01]  /*8150*/  FMUL R5, R32.reuse, R5 ;  /* 0x0000000520057220 */ /* 0x040fe20000400000 */
[C---:B------:R-:W-:Y:S01]  /*8160*/  FMUL R6, R32.reuse, R6 ;  /* 0x0000000620067220 */ /* 0x040fe20000400000 */
[C---:B------:R-:W-:Y:S01]  /*8170*/  FMUL R7, R32.reuse, R7 ;  /* 0x0000000720077220 */ /* 0x040fe20000400000 */
[C---:B------:R-:W-:Y:S01]  /*8180*/  FFMA R4, R35.reuse, R20, R4 ;  /* 0x0000001423047223 */ /* 0x040fe20000000004 */
        /* <DEDUP_REMOVED lines=21> */
[----:B------:R-:W-:Y:S01]  /*82e0*/  FFMA R15, R35, R46, R15 ;  /* 0x0000002e230f7223 */ /* 0x000fe2000000000f */
        /* <DEDUP_REMOVED lines=20> */
[----:B-1----:R-:W1:Y:S02]  /*8430*/  FENCE.VIEW.ASYNC.S ;  /* 0x00000000000073c6 */ /* 0x002e640000000000 */
[----:B-1----:R-:W-:Y:S06]  /*8440*/  BAR.SYNC.DEFER_BLOCKING 0x1, 0x80 ;  /* 0x0042000000007b1d */ /* 0x002fec0000010000 */
        /* <DEDUP_REMOVED lines=14> */
[----:B-1----:R-:W-:Y:S04]  /*8530*/  DEPBAR.LE SB0, 0x1 ;  /* 0x000080400000791a */ /* 0x002fe80000000000 */
.L_x_143:
[----:B------:R-:W-:Y:S05]  /*8540*/  BSYNC.RECONVERGENT B0 ;  /* 0x0000000000007941 */ /* 0x000fea0003800200 */
.L_x_142:
[----:B------:R-:W-:Y:S01]  /*8550*/  BAR.SYNC.DEFER_BLOCKING 0x1, 0x80 ;  /* 0x0042000000007b1d */ /* 0x000fe20000010000 */
[----:B------:R-:W-:Y:S01]  /*8560*/  UISETP.NE.AND UP0, UPT, UR49, -0x4, UPT ;  /* 0xfffffffc3100788c */ /* 0x000fe2000bf05270 */
[----:B------:R-:W-:Y:S08]  /*8570*/  IADD3 R0, PT, PT, R30, 0x1, RZ ;  /* 0x000000011e007810 */ /* 0x000ff00007ffe0ff */
[----:B------:R-:W-:Y:S05]  /*8580*/  BRA.U !UP0, `(.L_x_144) ;  /* 0x0000000108287547 */ /* 0x000fea000b800000 */
[----:B------:R-:W-:Y:S01]  /*8590*/  ISETP.NE.AND P0, PT, R78, RZ, PT ;  /* 0x000000ff4e00720c */ /* 0x000fe20003f05270 */
[----:B------:R-:W-:Y:S01]  /*85a0*/  IMAD.U32 R3, RZ, RZ, UR51 ;  /* 0x00000033ff037e24 */ /* 0x000fe2000f8e00ff */
[----:B------:R-:W-:Y:S01]  /*85b0*/  UIADD3 UR51, UPT, UPT, UR51, 0x1, URZ ;  /* 0x0000000133337890 */ /* 0x000fe2000fffe0ff */
[----:B------:R-:W-:Y:S03]  /*85c0*/  IMAD.U32 R2, RZ, RZ, UR37 ;  /* 0x00000025ff027e24 */ /* 0x000fe6000f8e00ff */
[----:B------:R-:W-:Y:S04]  /*85d0*/  UISETP.NE.AND UP0, UPT, UR51, 0x4, UPT ;  /* 0x000000043300788c */ /* 0x000fe8000bf05270 */
[----:B------:R-:W-:Y:S03]  /*85e0*/  USEL UR51, UR51, URZ, UP0 ;  /* 0x000000ff33337287 */ /* 0x000fe60008000000 */
[----:B------:R-:W-:Y:S05]  /*85f0*/  @P0 LEA R3, R3, UR48, 0x3 ;  /* 0x0000003003030c11 */ /* 0x000fea000f8e18ff */
[----:B------:R-:W-:Y:S05]  /*8600*/  @P0 VIADD R3, R3, 0x70 ;  /* 0x0000007003030836 */ /* 0x000fea0000000000 */
[----:B------:R-:W-:Y:S04]  /*8610*/  @P0 PRMT R2, R2, 0x654, R3 ;  /* 0x0000065402020816 */ /* 0x000fe80000000003 */
[----:B------:R1:W-:Y:S03]  /*8620*/  @P0 SYNCS.ARRIVE.TRANS64.RED.A1T0 RZ, [R2+URZ], RZ ;  /* 0x000000ff02ff09a7 */ /* 0x0003e600081004ff */
.L_x_144:
[----:B------:R-:W-:Y:S01]  /*8630*/  ISETP.NE.AND P2, PT, R73, RZ, PT ;  /* 0x000000ff4900720c */ /* 0x000fe20003f45270 */
[----:B------:R-:W-:Y:S01]  /*8640*/  UIADD3 UR49, UPT, UPT, UR49, 0x4, URZ ;  /* 0x0000000431317890 */ /* 0x000fe2000fffe0ff */
[----:B------:R-:W-:Y:S01]  /*8650*/  ISETP.NE.AND P0, PT, R76, 0x2, PT ;  /* 0x000000024c00780c */ /* 0x000fe20003f05270 */
[----:B------:R-:W-:Y:S01]  /*8660*/  IMAD.IADD R20, R29, 0x1, R58 ;  /* 0x000000011d147824 */ /* 0x000fe200078e023a */
[----:B------:R-:W-:Y:S01]  /*8670*/  ISETP.NE.AND P1, PT, R0, 0x4, PT ;  /* 0x000000040000780c */ /* 0x000fe20003f25270 */
[----:B------:R-:W-:Y:S01]  /*8680*/  IMAD.IADD R21, R31, 0x1, R60 ;  /* 0x000000011f157824 */ /* 0x000fe200078e023c */
[----:B-1----:R-:W-:Y:S02]  /*8690*/  SEL R2, RZ, 0x1, P0 ;  /* 0x00000001ff027807 */ /* 0x002fe40000000000 */
[----:B------:R-:W-:Y:S02]  /*86a0*/  SEL R3, RZ, 0x1, P1 ;  /* 0x00000001ff037807 */ /* 0x000fe40000800000 */
[----:B------:R-:W-:Y:S02]  /*86b0*/  LOP3.LUT R69, R69, R2, RZ, 0x3c, !PT ;  /* 0x0000000245457212 */ /* 0x000fe400078e3cff */
[----:B------:R-:W-:Y:S02]  /*86c0*/  LOP3.LUT R70, R70, R3, RZ, 0x3c, !PT ;  /* 0x0000000346467212 */ /* 0x000fe400078e3cff */
[----:B------:R-:W-:Y:S02]  /*86d0*/  @P2 R2UR UR36, R68 ;  /* 0x00000000442422ca */ /* 0x000fe400000e0000 */
[----:B------:R-:W-:Y:S02]  /*86e0*/  SEL R76, R76, RZ, P0 ;  /* 0x000000ff4c4c7207 */ /* 0x000fe40000000000 */
[----:B------:R-:W-:Y:S01]  /*86f0*/  SEL R30, R0, RZ, P1 ;  /* 0x000000ff001e7207 */ /* 0x000fe20000800000 */
[----:B------:R-:W-:Y:S10]  /*8700*/  @P2 BRA `(.L_x_145) ;  /* 0xffffffcc00d42947 */ /* 0x000ff4000383ffff */
[----:B------:R-:W-:-:S09]  /*8710*/  UISETP.NE.AND UP0, UPT, UR50, URZ, UPT ;  /* 0x000000ff3200728c */ /* 0x000fd2000bf05270 */
[----:B------:R-:W-:Y:S05]  /*8720*/  BRA.U !UP0, `(.L_x_146) ;  /* 0x0000000108487547 */ /* 0x000fea000b800000 */
[----:B------:R-:W1:Y:S02]  /*8730*/  LDCU.64 UR4, c[0x0][0x890] ;  /* 0x00011200ff0477ac */ /* 0x000e640008000a00 */
[----:B-1----:R-:W-:-:S04]  /*8740*/  UISETP.NE.U32.AND UP0, UPT, UR4, URZ, UPT ;  /* 0x000000ff0400728c */ /* 0x002fc8000bf05070 */
[----:B------:R-:W-:-:S09]  /*8750*/  UISETP.NE.AND.EX UP0, UPT, UR5, URZ, UPT, UP0 ;  /* 0x000000ff0500728c */ /* 0x000fd2000bf05300 */
[----:B------:R-:W-:Y:S05]  /*8760*/  BRA.U UP0, `(.L_x_147) ;  /* 0x00000001000c7547 */ /* 0x000fea000b800000 */
[----:B------:R-:W-:-:S13]  /*8770*/  FSETP.NEU.AND P0, PT, R35, RZ, PT ;  /* 0x000000ff2300720b */ /* 0x000fda0003f0d000 */
[----:B------:R-:W-:Y:S05]  /*8780*/  @!P0 EXIT ;  /* 0x000000000000894d */ /* 0x000fea0003800000 */
[----:B------:R-:W-:Y:S05]  /*8790*/  BRA `(.L_x_146) ;  /* 0x00000000002c7947 */ /* 0x000fea0003800000 */
.L_x_147:
[----:B------:R-:W-:Y:S01]  /*87a0*/  ISETP.NE.AND P0, PT, R75, RZ, PT ;  /* 0x000000ff4b00720c */ /* 0x000fe20003f05270 */
[----:B------:R-:W-:-:S12]  /*87b0*/  BSSY.RECONVERGENT B0, `(.L_x_146) ;  /* 0x0000009000007945 */ /* 0x000fd80003800200 */
[----:B------:R-:W-:Y:S05]  /*87c0*/  @P0 BRA `(.L_x_148) ;  /* 0x0000000000140947 */ /* 0x000fea0003800000 */
[----:B------:R-:W1:Y:S02]  /*87d0*/  LDCU.64 UR4, c[0x0][0x888] ;  /* 0x00011100ff0477ac */ /* 0x000e640008000a00 */
[----:B-1----:R-:W-:-:S04]  /*87e0*/  ISETP.NE.U32.AND P0, PT, RZ, UR4, PT ;  /* 0x00000004ff007c0c */ /* 0x002fc8000bf05070 */
[----:B------:R-:W-:-:S13]  /*87f0*/  ISETP.NE.AND.EX P0, PT, RZ, UR5, PT, P0 ;  /* 0x00000005ff007c0c */ /* 0x000fda000bf05300 */
[----:B------:R-:W-:Y:S05]  /*8800*/  @!P0 EXIT ;  /* 0x000000000000894d */ /* 0x000fea0003800000 */
[----:B------:R-:W-:Y:S05]  /*8810*/  BRA `(.L_x_149) ;  /* 0x0000000000087947 */ /* 0x000fea0003800000 */
.L_x_148:
[----:B------:R-:W-:-:S13]  /*8820*/  FSETP.NEU.AND P0, PT, R35, RZ, PT ;  /* 0x000000ff2300720b */ /* 0x000fda0003f0d000 */
[----:B------:R-:W-:Y:S05]  /*8830*/  @!P0 EXIT ;  /* 0x000000000000894d */ /* 0x000fea0003800000 */
.L_x_149:
[----:B------:R-:W-:Y:S05]  /*8840*/  BSYNC.RECONVERGENT B0 ;  /* 0x0000000000007941 */ /* 0x000fea0003800200 */
.L_x_146:
[----:B------:R-:W-:Y:S01]  /*8850*/  ULEA UR4, UR51, UR48, 0x3 ;  /* 0x0000003033047291 */ /* 0x000fe2000f8e18ff */
[----:B------:R-:W-:-:S04]  /*8860*/  DEPBAR.LE SB0, 0x0 ;  /* 0x000080000000791a */ /* 0x000fc80000000000 */
[----:B------:R-:W-:-:S04]  /*8870*/  UIADD3 UR4, UPT, UPT, UR4, 0x70, URZ ;  /* 0x0000007004047890 */ /* 0x000fc8000fffe0ff */
[----:B------:R-:W-:-:S09]  /*8880*/  UPRMT UR4, UR37, 0x654, UR4 ;  /* 0x0000065425047896 */ /* 0x000fd20008000004 */
[----:B------:R-:W-:Y:S01]  /*8890*/  SYNCS.ARRIVE.TRANS64.RED.A1T0 RZ, [UR4], RZ ;  /* 0x000000ffffff79a7 */ /* 0x000fe20008100404 */
[----:B------:R-:W-:Y:S05]  /*88a0*/  EXIT ;  /* 0x000000000000794d */ /* 0x000fea0003800000 */
.L_x_24:
[----:B--2---:R2:W4:Y:S02]  /*88b0*/  SYNCS.PHASECHK.TRANS64.TRYWAIT P0, [R3+URZ+0x110], R2 ;  /* 0x00011002030075a7 */ /* 0x00452400080011ff */
[----:B----4-:R-:W-:Y:S05]  /*88c0*/  @!P0 NANOSLEEP.SYNCS 0x989680 ;  /* 0x009896800000895d */ /* 0x010fea0003900000 */
[----:B------:R-:W4:Y:S02]  /*88d0*/  @!P0 SYNCS.PHASECHK.TRANS64 P0, [R3+URZ+0x110], R2 ;  /* 0x00011002030085a7 */ /* 0x000f2400080010ff */
[----:B----4-:R-:W-:Y:S05]  /*88e0*/  @!P0 BRA `(.L_x_24) ;  /* 0xfffffffc00f08947 */ /* 0x010fea000383ffff */
[----:B------:R-:W-:Y:S05]  /*88f0*/  BRA `(.L_x_150) ;  /* 0xffffff8c00cc7947 */ /* 0x000fea000383ffff */
.L_x_27:
[----:B-1----:R-:W-:-:S07]  /*8900*/  MOV R2, UR33 ;  /* 0x0000002100027c02 */ /* 0x002fce0008000f00 */
.L_x_151:
[----:B-1----:R1:W2:Y:S02]  /*8910*/  SYNCS.PHASECHK.TRANS64.TRYWAIT P0, [R2+URZ+0x28], R5 ;  /* 0x00002805020075a7 */ /* 0x0022a400080011ff */
[----:B--2---:R-:W-:Y:S05]  /*8920*/  @!P0 NANOSLEEP.SYNCS 0x989680 ;  /* 0x009896800000895d */ /* 0x004fea0003900000 */
[----:B------:R-:W2:Y:S02]  /*8930*/  @!P0 SYNCS.PHASECHK.TRANS64 P0, [R2+URZ+0x28], R5 ;  /* 0x00002805020085a7 */ /* 0x000ea400080010ff */
[----:B--2---:R-:W-:Y:S05]  /*8940*/  @!P0 BRA `(.L_x_151) ;  /* 0xfffffffc00f08947 */ /* 0x004fea000383ffff */
[----:B------:R-:W-:Y:S05]  /*8950*/  BRA `(.L_x_26) ;  /* 0xffffff9000307947 */ /* 0x000fea000383ffff */
.L_x_34:
[----:B-1----:R-:W-:-:S07]  /*8960*/  MOV R2, UR17 ;  /* 0x0000001100027c02 */ /* 0x002fce0008000f00 */
.L_x_152:
[----:B-1----:R1:W2:Y:S02]  /*8970*/  SYNCS.PHASECHK.TRANS64.TRYWAIT P0, [R2+URZ+0x28], R5 ;  /* 0x00002805020075a7 */ /* 0x0022a400080011ff */
[----:B--2---:R-:W-:Y:S05]  /*8980*/  @!P0 NANOSLEEP.SYNCS 0x989680 ;  /* 0x009896800000895d */ /* 0x004fea0003900000 */
[----:B------:R-:W2:Y:S02]  /*8990*/  @!P0 SYNCS.PHASECHK.TRANS64 P0, [R2+URZ+0x28], R5 ;  /* 0x00002805020085a7 */ /* 0x000ea400080010ff */
[----:B--2---:R-:W-:Y:S05]  /*89a0*/  @!P0 BRA `(.L_x_152) ;  /* 0xfffffffc00f08947 */ /* 0x004fea000383ffff */
[----:B------:R-:W-:Y:S05]  /*89b0*/  BRA `(.L_x_33) ;  /* 0xffffff9000e87947 */ /* 0x000fea000383ffff */
.L_x_39:
[----:B-1----:R1:W2:Y:S02]  /*89c0*/  SYNCS.PHASECHK.TRANS64.TRYWAIT P0, [R2+URZ+0xa0], R3 ;  /* 0x0000a003020075a7 */ /* 0x0022a400080011ff */
[----:B--2---:R-:W-:Y:S05]  /*89d0*/  @!P0 NANOSLEEP.SYNCS 0x989680 ;  /* 0x009896800000895d */ /* 0x004fea0003900000 */
[----:B------:R-:W2:Y:S02]  /*89e0*/  @!P0 SYNCS.PHASECHK.TRANS64 P0, [R2+URZ+0xa0], R3 ;  /* 0x0000a003020085a7 */ /* 0x000ea400080010ff */
[----:B--2---:R-:W-:Y:S05]  /*89f0*/  @!P0 BRA `(.L_x_39) ;  /* 0xfffffffc00f08947 */ /* 0x004fea000383ffff */
[----:B------:R-:W-:Y:S05]  /*8a00*/  BRA `(.L_x_153) ;  /* 0xffffff9400887947 */ /* 0x000fea000383ffff */
.L_x_43:
[----:B---3--:R-:W-:-:S07]  /*8a10*/  MOV R0, UR4 ;  /* 0x0000000400007c02 */ /* 0x008fce0008000f00 */
.L_x_154:
[----:B-1----:R1:W2:Y:S02]  /*8a20*/  SYNCS.PHASECHK.TRANS64.TRYWAIT P0, [R0+URZ], R3 ;  /* 0x00000003000075a7 */ /* 0x0022a400080011ff */
[----:B--2---:R-:W-:Y:S05]  /*8a30*/  @!P0 NANOSLEEP.SYNCS 0x989680 ;  /* 0x009896800000895d */ /* 0x004fea0003900000 */
[----:B------:R-:W2:Y:S02]  /*8a40*/  @!P0 SYNCS.PHASECHK.TRANS64 P0, [R0+URZ], R3 ;  /* 0x00000003000085a7 */ /* 0x000ea400080010ff */
[----:B--2---:R-:W-:Y:S05]  /*8a50*/  @!P0 BRA `(.L_x_154) ;  /* 0xfffffffc00f08947 */ /* 0x004fea000383ffff */
[----:B------:R-:W-:Y:S05]  /*8a60*/  BRA `(.L_x_155) ;  /* 0xffffff9800f87947 */ /* 0x000fea000383ffff */
.L_x_44:
[----:B---3--:R-:W-:-:S07]  /*8a70*/  MOV R0, UR4 ;  /* 0x0000000400007c02 */ /* 0x008fce0008000f00 */
.L_x_156:
[----:B-1----:R1:W2:Y:S02]  /*8a80*/  SYNCS.PHASECHK.TRANS64.TRYWAIT P0, [R0+URZ], R3 ;  /* 0x00000003000075a7 */ /* 0x0022a400080011ff */
[----:B--2---:R-:W-:Y:S05]  /*8a90*/  @!P0 NANOSLEEP.SYNCS 0x989680 ;  /* 0x009896800000895d */ /* 0x004fea0003900000 */
[----:B------:R-:W2:Y:S02]  /*8aa0*/  @!P0 SYNCS.PHASECHK.TRANS64 P0, [R0+URZ], R3 ;  /* 0x00000003000085a7 */ /* 0x000ea400080010ff */
[----:B--2---:R-:W-:Y:S05]  /*8ab0*/  @!P0 BRA `(.L_x_156) ;  /* 0xfffffffc00f08947 */ /* 0x004fea000383ffff */
[----:B------:R-:W-:Y:S05]  /*8ac0*/  BRA `(.L_x_157) ;  /* 0xffffff9c00047947 */ /* 0x000fea000383ffff */
.L_x_45:
[----:B---3--:R-:W-:-:S07]  /*8ad0*/  MOV R0, UR4 ;  /* 0x0000000400007c02 */ /* 0x008fce0008000f00 */
.L_x_158:
[----:B-1----:R1:W2:Y:S02]  /*8ae0*/  SYNCS.PHASECHK.TRANS64.TRYWAIT P0, [R0+URZ], R3 ;  /* 0x00000003000075a7 */ /* 0x0022a400080011ff */
[----:B--2---:R-:W-:Y:S05]  /*8af0*/  @!P0 NANOSLEEP.SYNCS 0x989680 ;  /* 0x009896800000895d */ /* 0x004fea0003900000 */
[----:B------:R-:W2:Y:S02]  /*8b00*/  @!P0 SYNCS.PHASECHK.TRANS64 P0, [R0+URZ], R3 ;  /* 0x00000003000085a7 */ /* 0x000ea400080010ff */
[----:B--2---:R-:W-:Y:S05]  /*8b10*/  @!P0 BRA `(.L_x_158) ;  /* 0xfffffffc00f08947 */ /* 0x004fea000383ffff */
[----:B------:R-:W-:Y:S05]  /*8b20*/  BRA `(.L_x_159) ;  /* 0xffffff9c00107947 */ /* 0x000fea000383ffff */
.L_x_46:
[----:B---3--:R-:W-:-:S07]  /*8b30*/  MOV R0, UR4 ;  /* 0x0000000400007c02 */ /* 0x008fce0008000f00 */
.L_x_160:
[----:B-1----:R1:W2:Y:S02]  /*8b40*/  SYNCS.PHASECHK.TRANS64.TRYWAIT P0, [R0+URZ], R3 ;  /* 0x00000003000075a7 */ /* 0x0022a400080011ff */
[----:B--2---:R-:W-:Y:S05]  /*8b50*/  @!P0 NANOSLEEP.SYNCS 0x989680 ;  /* 0x009896800000895d */ /* 0x004fea0003900000 */
[----:B------:R-:W2:Y:S02]  /*8b60*/  @!P0 SYNCS.PHASECHK.TRANS64 P0, [R0+URZ], R3 ;  /* 0x00000003000085a7 */ /* 0x000ea400080010ff */
[----:B--2---:R-:W-:Y:S05]  /*8b70*/  @!P0 BRA `(.L_x_160) ;  /* 0xfffffffc00f08947 */ /* 0x004fea000383ffff */
[----:B------:R-:W-:Y:S05]  /*8b80*/  BRA `(.L_x_161) ;  /* 0xffffff9c001c7947 */ /* 0x000fea000383ffff */
.L_x_49:
[----:B-1----:R1:W2:Y:S02]  /*8b90*/  SYNCS.PHASECHK.TRANS64.TRYWAIT P0, [R0+URZ+0x100], R5 ;  /* 0x00010005000075a7 */ /* 0x0022a400080011ff */
[----:B--2---:R-:W-:Y:S05]  /*8ba0*/  @!P0 NANOSLEEP.SYNCS 0x989680 ;  /* 0x009896800000895d */ /* 0x004fea0003900000 */
[----:B------:R-:W2:Y:S02]  /*8bb0*/  @!P0 SYNCS.PHASECHK.TRANS64 P0, [R0+URZ+0x100], R5 ;  /* 0x00010005000085a7 */ /* 0x000ea400080010ff */
[----:B--2---:R-:W-:Y:S05]  /*8bc0*/  @!P0 BRA `(.L_x_49) ;  /* 0xfffffffc00f08947 */ /* 0x004fea000383ffff */
[----:B------:R-:W-:Y:S05]  /*8bd0*/  BRA `(.L_x_162) ;  /* 0xffffff9c007c7947 */ /* 0x000fea000383ffff */
.L_x_50:
[----:B------:R-:W-:-:S07]  /*8be0*/  MOV R0, UR5 ;  /* 0x0000000500007c02 */ /* 0x000fce0008000f00 */
.L_x_163:
[----:B-1----:R1:W2:Y:S02]  /*8bf0*/  SYNCS.PHASECHK.TRANS64.TRYWAIT P0, [R0+URZ+0xb0], R7 ;  /* 0x0000b007000075a7 */ /* 0x0022a400080011ff */
[----:B--2---:R-:W-:Y:S05]  /*8c00*/  @!P0 NANOSLEEP.SYNCS 0x989680 ;  /* 0x009896800000895d */ /* 0x004fea0003900000 */
[----:B------:R-:W2:Y:S02]  /*8c10*/  @!P0 SYNCS.PHASECHK.TRANS64 P0, [R0+URZ+0xb0], R7 ;  /* 0x0000b007000085a7 */ /* 0x000ea400080010ff */
[----:B--2---:R-:W-:Y:S05]  /*8c20*/  @!P0 BRA `(.L_x_163) ;  /* 0xfffffffc00f08947 */ /* 0x004fea000383ffff */
[----:B------:R-:W-:Y:S05]  /*8c30*/  BRA `(.L_x_164) ;  /* 0xffffff9c008c7947 */ /* 0x000fea000383ffff */
.L_x_51:
[----:B-1----:R1:W2:Y:S02]  /*8c40*/  SYNCS.PHASECHK.TRANS64.TRYWAIT P1, [R0+URZ+0xa0], R5 ;  /* 0x0000a005000075a7 */ /* 0x0022a400080211ff */
[----:B--2---:R-:W-:Y:S05]  /*8c50*/  @!P1 NANOSLEEP.SYNCS 0x989680 ;  /* 0x009896800000995d */ /* 0x004fea0003900000 */
[----:B------:R-:W2:Y:S02]  /*8c60*/  @!P1 SYNCS.PHASECHK.TRANS64 P1, [R0+URZ+0xa0], R5 ;  /* 0x0000a005000095a7 */ /* 0x000ea400080210ff */
[----:B--2---:R-:W-:Y:S05]  /*8c70*/  @!P1 BRA `(.L_x_51) ;  /* 0xfffffffc00f09947 */ /* 0x004fea000383ffff */
[----:B------:R-:W-:Y:S05]  /*8c80*/  BRA `(.L_x_165) ;  /* 0xffffff9c00bc7947 */ /* 0x000fea000383ffff */
.L_x_54:
[----:B------:R-:W-:-:S07]  /*8c90*/  MOV R0, UR5 ;  /* 0x0000000500007c02 */ /* 0x000fce0008000f00 */
.L_x_166:
[----:B-1----:R1:W2:Y:S02]  /*8ca0*/  SYNCS.PHASECHK.TRANS64.TRYWAIT P0, [R0+URZ+0xb0], R3 ;  /* 0x0000b003000075a7 */ /* 0x0022a400080011ff */
[----:B--2---:R-:W-:Y:S05]  /*8cb0*/  @!P0 NANOSLEEP.SYNCS 0x989680 ;  /* 0x009896800000895d */ /* 0x004fea0003900000 */
[----:B------:R-:W2:Y:S02]  /*8cc0*/  @!P0 SYNCS.PHASECHK.TRANS64 P0, [R0+URZ+0xb0], R3 ;  /* 0x0000b003000085a7 */ /* 0x000ea400080010ff */
[----:B--2---:R-:W-:Y:S05]  /*8cd0*/  @!P0 BRA `(.L_x_166) ;  /* 0xfffffffc00f08947 */ /* 0x004fea000383ffff */
[----:B------:R-:W-:Y:S05]  /*8ce0*/  BRA `(.L_x_53) ;  /* 0xffffffa000107947 */ /* 0x000fea000383ffff */
.L_x_63:
[----:B-1----:R-:W-:-:S04]  /*8cf0*/  MOV R4, UR6 ;  /* 0x0000000600047c02 */ /* 0x002fc80008000f00 */
[----:B------:R1:W2:Y:S03]  /*8d00*/  SYNCS.PHASECHK.TRANS64.TRYWAIT P0, [R4+URZ+0x8], R5 ;  /* 0x00000805040075a7 */ /* 0x0002a600080011ff */
[----:B--2---:R-:W-:Y:S05]  /*8d10*/  @!P0 NANOSLEEP.SYNCS 0x989680 ;  /* 0x009896800000895d */ /* 0x004fea0003900000 */
[----:B------:R-:W2:Y:S02]  /*8d20*/  @!P0 SYNCS.PHASECHK.TRANS64 P0, [R4+URZ+0x8], R5 ;  /* 0x00000805040085a7 */ /* 0x000ea400080010ff */
[----:B--2---:R-:W-:Y:S05]  /*8d30*/  @!P0 BRA `(.L_x_63) ;  /* 0xfffffffc00ec8947 */ /* 0x004fea000383ffff */
[----:B------:R-:W-:Y:S05]  /*8d40*/  BRA `(.L_x_62) ;  /* 0xffffffa000c47947 */ /* 0x000fea000383ffff */
.L_x_65:
[----:B------:R-:W-:Y:S01]  /*8d50*/  BSSY B0, `(.L_x_167) ;  /* 0x0000006000007945 */ /* 0x000fe20003800000 */
[----:B------:R-:W-:-:S07]  /*8d60*/  MOV R15, 0xffffffff ;  /* 0xffffffff000f7802 */ /* 0x000fce0000000f00 */
[----:B-1---5:R-:W-:Y:S05]  /*8d70*/  WARPSYNC.COLLECTIVE R15, `(.L_x_168) ;  /* 0x000000000f0c7348 */ /* 0x022fea0003c00000 */
[----:B------:R-:W-:Y:S02]  /*8d80*/  ELECT P6, UR79, PT ;  /* 0x00000000004f782f */ /* 0x000fe400038c0000 */
[----:B------:R-:W-:Y:S01]  /*8d90*/  MOV R14, UR79 ;  /* 0x0000004f000e7c02 */ /* 0x000fe20008000f00 */
[----:B-1---5:R-:W-:Y:S10]  /*8da0*/  ENDCOLLECTIVE ;  /* 0x000000000000791b */ /* 0x022ff40003800000 */
.L_x_168:
[----:B------:R-:W-:Y:S05]  /*8db0*/  BSYNC B0 ;  /* 0x0000000000007941 */ /* 0x000fea0003800000 */
.L_x_167:
[----:B------:R-:W-:Y:S05]  /*8dc0*/  BRA `(.L_x_169) ;  /* 0xffffffa000f47947 */ /* 0x000fea000383ffff */
.L_x_67:
[----:B-1----:R-:W-:-:S04]  /*8dd0*/  MOV R2, UR6 ;  /* 0x0000000600027c02 */ /* 0x002fc80008000f00 */
[----:B------:R1:W2:Y:S03]  /*8de0*/  SYNCS.PHASECHK.TRANS64.TRYWAIT P0, [R2+URZ+0x8], R3 ;  /* 0x00000803020075a7 */ /* 0x0002a600080011ff */
[----:B--2---:R-:W-:Y:S05]  /*8df0*/  @!P0 NANOSLEEP.SYNCS 0x989680 ;  /* 0x009896800000895d */ /* 0x004fea0003900000 */
[----:B------:R-:W2:Y:S02]  /*8e00*/  @!P0 SYNCS.PHASECHK.TRANS64 P0, [R2+URZ+0x8], R3 ;  /* 0x00000803020085a7 */ /* 0x000ea400080010ff */
[----:B--2---:R-:W-:Y:S05]  /*8e10*/  @!P0 BRA `(.L_x_67) ;  /* 0xfffffffc00ec8947 */ /* 0x004fea000383ffff */
[----:B------:R-:W-:Y:S05]  /*8e20*/  BRA `(.L_x_66) ;  /* 0xffffffa000f87947 */ /* 0x000fea000383ffff */
.L_x_68:
[----:B-1----:R1:W2:Y:S02]  /*8e30*/  SYNCS.PHASECHK.TRANS64.TRYWAIT P0, [R0+URZ+0xa0], R5 ;  /* 0x0000a005000075a7 */ /* 0x0022a400080011ff */
[----:B--2---:R-:W-:Y:S05]  /*8e40*/  @!P0 NANOSLEEP.SYNCS 0x989680 ;  /* 0x009896800000895d */ /* 0x004fea0003900000 */
[----:B------:R-:W2:Y:S02]  /*8e50*/  @!P0 SYNCS.PHASECHK.TRANS64 P0, [R0+URZ+0xa0], R5 ;  /* 0x0000a005000085a7 */ /* 0x000ea400080010ff */
[----:B--2---:R-:W-:Y:S05]  /*8e60*/  @!P0 BRA `(.L_x_68) ;  /* 0xfffffffc00f08947 */ /* 0x004fea000383ffff */
[----:B------:R-:W-:Y:S05]  /*8e70*/  BRA `(.L_x_170) ;  /* 0xffffffa400e07947 */ /* 0x000fea000383ffff */
.L_x_70:
[----:B------:R-:W-:-:S07]  /*8e80*/  MOV R0, UR9 ;  /* 0x0000000900007c02 */ /* 0x000fce0008000f00 */
.L_x_171:
[----:B-1----:R1:W2:Y:S02]  /*8e90*/  SYNCS.PHASECHK.TRANS64.TRYWAIT P0, [R0+URZ+0xe0], R5 ;  /* 0x0000e005000075a7 */ /* 0x0022a400080011ff */
[----:B--2---:R-:W-:Y:S05]  /*8ea0*/  @!P0 NANOSLEEP.SYNCS 0x989680 ;  /* 0x009896800000895d */ /* 0x004fea0003900000 */
[----:B------:R-:W2:Y:S02]  /*8eb0*/  @!P0 SYNCS.PHASECHK.TRANS64 P0, [R0+URZ+0xe0], R5 ;  /* 0x0000e005000085a7 */ /* 0x000ea400080010ff */
[----:B--2---:R-:W-:Y:S05]  /*8ec0*/  @!P0 BRA `(.L_x_171) ;  /* 0xfffffffc00f08947 */ /* 0x004fea000383ffff */
[----:B------:R-:W-:Y:S05]  /*8ed0*/  BRA `(.L_x_172) ;  /* 0xffffffa8002c7947 */ /* 0x000fea000383ffff */
.L_x_73:
[----:B------:R-:W-:Y:S07]  /*8ee0*/  MOV R0, UR8 ;  /* 0x0000000800007c02 */ /* 0x000fee0008000f00 */
.L_x_173:
[----:B-1----:R1:W2:Y:S02]  /*8ef0*/  SYNCS.PHASECHK.TRANS64.TRYWAIT P0, [R0+URZ], R5 ;  /* 0x00000005000075a7 */ /* 0x0022a400080011ff */
[----:B--2---:R-:W-:Y:S05]  /*8f00*/  @!P0 NANOSLEEP.SYNCS 0x989680 ;  /* 0x009896800000895d */ /* 0x004fea0003900000 */
[----:B------:R-:W2:Y:S02]  /*8f10*/  @!P0 SYNCS.PHASECHK.TRANS64 P0, [R0+URZ], R5 ;  /* 0x00000005000085a7 */ /* 0x000ea400080010ff */
[----:B--2---:R-:W-:Y:S05]  /*8f20*/  @!P0 BRA `(.L_x_173) ;  /* 0xfffffffc00f08947 */ /* 0x004fea000383ffff */
[----:B------:R-:W-:Y:S05]  /*8f30*/  BRA `(.L_x_72) ;  /* 0xffffffa800407947 */ /* 0x000fea000383ffff */
.L_x_77:
[----:B-1----:R-:W-:-:S07]  /*8f40*/  MOV R0, UR8 ;  /* 0x0000000800007c02 */ /* 0x002fce0008000f00 */
.L_x_174:
[----:B-1----:R1:W2:Y:S02]  /*8f50*/  SYNCS.PHASECHK.TRANS64.TRYWAIT P0, [R0+URZ], R3 ;  /* 0x00000003000075a7 */ /* 0x0022a400080011ff */
[----:B--2---:R-:W-:Y:S05]  /*8f60*/  @!P0 NANOSLEEP.SYNCS 0x989680 ;  /* 0x009896800000895d */ /* 0x004fea0003900000 */
[----:B------:R-:W2:Y:S02]  /*8f70*/  @!P0 SYNCS.PHASECHK.TRANS64 P0, [R0+URZ], R3 ;  /* 0x00000003000085a7 */ /* 0x000ea400080010ff */
[----:B--2---:R-:W-:Y:S05]  /*8f80*/  @!P0 BRA `(.L_x_174) ;  /* 0xfffffffc00f08947 */ /* 0x004fea000383ffff */
[----:B------:R-:W-:Y:S05]  /*8f90*/  BRA `(.L_x_175) ;  /* 0xffffffac00347947 */ /* 0x000fea000383ffff */
.L_x_78:
[----:B------:R-:W-:-:S07]  /*8fa0*/  MOV R0, UR8 ;  /* 0x0000000800007c02 */ /* 0x000fce0008000f00 */
.L_x_176:
[----:B-1----:R1:W2:Y:S02]  /*8fb0*/  SYNCS.PHASECHK.TRANS64.TRYWAIT P0, [R0+URZ], R3 ;  /* 0x00000003000075a7 */ /* 0x0022a400080011ff */
[----:B--2---:R-:W-:Y:S05]  /*8fc0*/  @!P0 NANOSLEEP.SYNCS 0x989680 ;  /* 0x009896800000895d */ /* 0x004fea0003900000 */
[----:B------:R-:W2:Y:S02]  /*8fd0*/  @!P0 SYNCS.PHASECHK.TRANS64 P0, [R0+URZ], R3 ;  /* 0x00000003000085a7 */ /* 0x000ea400080010ff */
[----:B--2---:R-:W-:Y:S05]  /*8fe0*/  @!P0 BRA `(.L_x_176) ;  /* 0xfffffffc00f08947 */ /* 0x004fea000383ffff */
[----:B------:R-:W-:Y:S05]  /*8ff0*/  BRA `(.L_x_177) ;  /* 0xffffffac00407947 */ /* 0x000fea000383ffff */
.L_x_79:
[----:B------:R-:W-:-:S07]  /*9000*/  MOV R0, UR8 ;  /* 0x0000000800007c02 */ /* 0x000fce0008000f00 */
.L_x_178:
[----:B-1----:R1:W2:Y:S02]  /*9010*/  SYNCS.PHASECHK.TRANS64.TRYWAIT P0, [R0+URZ], R3 ;  /* 0x00000003000075a7 */ /* 0x0022a400080011ff */
[----:B--2---:R-:W-:Y:S05]  /*9020*/  @!P0 NANOSLEEP.SYNCS 0x989680 ;  /* 0x009896800000895d */ /* 0x004fea0003900000 */
[----:B------:R-:W2:Y:S02]  /*9030*/  @!P0 SYNCS.PHASECHK.TRANS64 P0, [R0+URZ], R3 ;  /* 0x00000003000085a7 */ /* 0x000ea400080010ff */
[----:B--2---:R-:W-:Y:S05]  /*9040*/  @!P0 BRA `(.L_x_178) ;  /* 0xfffffffc00f08947 */ /* 0x004fea000383ffff */
[----:B------:R-:W-:Y:S05]  /*9050*/  BRA `(.L_x_179) ;  /* 0xffffffac004c7947 */ /* 0x000fea000383ffff */
.L_x_82:
[----:B------:R-:W-:-:S07]  /*9060*/  MOV R0, UR7 ;  /* 0x0000000700007c02 */ /* 0x000fce0008000f00 */
.L_x_180:
[----:B-1----:R1:W2:Y:S02]  /*9070*/  SYNCS.PHASECHK.TRANS64.TRYWAIT P1, [R0+URZ+0x120], R3 ;  /* 0x00012003000075a7 */ /* 0x0022a400080211ff */
[----:B--2---:R-:W-:Y:S05]  /*9080*/  @!P1 NANOSLEEP.SYNCS 0x989680 ;  /* 0x009896800000995d */ /* 0x004fea0003900000 */
[----:B------:R-:W2:Y:S02]  /*9090*/  @!P1 SYNCS.PHASECHK.TRANS64 P1, [R0+URZ+0x120], R3 ;  /* 0x00012003000095a7 */ /* 0x000ea400080210ff */
[----:B--2---:R-:W-:Y:S05]  /*90a0*/  @!P1 BRA `(.L_x_180) ;  /* 0xfffffffc00f09947 */ /* 0x004fea000383ffff */
[----:B------:R-:W-:Y:S05]  /*90b0*/  BRA `(.L_x_181) ;  /* 0xffffffac00987947 */ /* 0x000fea000383ffff */
.L_x_87:
[----:B--2---:R2:W4:Y:S02]  /*90c0*/  SYNCS.PHASECHK.TRANS64.TRYWAIT P0, [R0+URZ+0xa0], R3 ;  /* 0x0000a003000075a7 */ /* 0x00452400080011ff */
[----:B----4-:R-:W-:Y:S05]  /*90d0*/  @!P0 NANOSLEEP.SYNCS 0x989680 ;  /* 0x009896800000895d */ /* 0x010fea0003900000 */
[----:B------:R-:W4:Y:S02]  /*90e0*/  @!P0 SYNCS.PHASECHK.TRANS64 P0, [R0+URZ+0xa0], R3 ;  /* 0x0000a003000085a7 */ /* 0x000f2400080010ff */
[----:B----4-:R-:W-:Y:S05]  /*90f0*/  @!P0 BRA `(.L_x_87) ;  /* 0xfffffffc00f08947 */ /* 0x010fea000383ffff */
[----:B------:R-:W-:Y:S05]  /*9100*/  BRA `(.L_x_182) ;  /* 0xffffffb000ac7947 */ /* 0x000fea000383ffff */
.L_x_90:
[----:B------:R-:W-:Y:S07]  /*9110*/  MOV R0, UR7 ;  /* 0x0000000700007c02 */ /* 0x000fee0008000f00 */
.L_x_183:
[----:B--2---:R2:W4:Y:S02]  /*9120*/  SYNCS.PHASECHK.TRANS64.TRYWAIT P0, [R0+URZ+0x98], R3 ;  /* 0x00009803000075a7 */ /* 0x00452400080011ff */
[----:B----4-:R-:W-:Y:S05]  /*9130*/  @!P0 NANOSLEEP.SYNCS 0x989680 ;  /* 0x009896800000895d */ /* 0x010fea0003900000 */
[----:B------:R-:W4:Y:S02]  /*9140*/  @!P0 SYNCS.PHASECHK.TRANS64 P0, [R0+URZ+0x98], R3 ;  /* 0x00009803000085a7 */ /* 0x000f2400080010ff */
[----:B----4-:R-:W-:Y:S05]  /*9150*/  @!P0 BRA `(.L_x_183) ;  /* 0xfffffffc00f08947 */ /* 0x010fea000383ffff */
[----:B------:R-:W-:Y:S05]  /*9160*/  BRA `(.L_x_89) ;  /* 0xffffffb4008c7947 */ /* 0x000fea000383ffff */
.L_x_93:
[----:B------:R-:W-:Y:S07]  /*9170*/  MOV R3, UR7 ;  /* 0x0000000700037c02 */ /* 0x000fee0008000f00 */
.L_x_184:
[----:B-1----:R1:W2:Y:S02]  /*9180*/  SYNCS.PHASECHK.TRANS64.TRYWAIT P0, [R3+URZ+0x70], R12 ;  /* 0x0000700c030075a7 */ /* 0x0022a400080011ff */
[----:B--2---:R-:W-:Y:S05]  /*9190*/  @!P0 NANOSLEEP.SYNCS 0x989680 ;  /* 0x009896800000895d */ /* 0x004fea0003900000 */
[----:B------:R-:W2:Y:S02]  /*91a0*/  @!P0 SYNCS.PHASECHK.TRANS64 P0, [R3+URZ+0x70], R12 ;  /* 0x0000700c030085a7 */ /* 0x000ea400080010ff */
[----:B--2---:R-:W-:Y:S05]  /*91b0*/  @!P0 BRA `(.L_x_184) ;  /* 0xfffffffc00f08947 */ /* 0x004fea000383ffff */
[----:B------:R-:W-:Y:S05]  /*91c0*/  BRA `(.L_x_185) ;  /* 0xffffffb800047947 */ /* 0x000fea000383ffff */
.L_x_94:
[----:B-1----:R-:W-:Y:S07]  /*91d0*/  MOV R3, UR7 ;  /* 0x0000000700037c02 */ /* 0x002fee0008000f00 */
.L_x_186:
[----:B-1----:R1:W2:Y:S02]  /*91e0*/  SYNCS.PHASECHK.TRANS64.TRYWAIT P0, [R3+URZ+0x78], R12 ;  /* 0x0000780c030075a7 */ /* 0x0022a400080011ff */
[----:B--2---:R-:W-:Y:S05]  /*91f0*/  @!P0 NANOSLEEP.SYNCS 0x989680 ;  /* 0x009896800000895d */ /* 0x004fea0003900000 */
[----:B------:R-:W2:Y:S02]  /*9200*/  @!P0 SYNCS.PHASECHK.TRANS64 P0, [R3+URZ+0x78], R12 ;  /* 0x0000780c030085a7 */ /* 0x000ea400080010ff */
[----:B--2---:R-:W-:Y:S05]  /*9210*/  @!P0 BRA `(.L_x_186) ;  /* 0xfffffffc00f08947 */ /* 0x004fea000383ffff */
[----:B------:R-:W-:Y:S05]  /*9220*/  BRA `(.L_x_187) ;  /* 0xffffffb800607947 */ /* 0x000fea000383ffff */
.L_x_95:
[----:B-1----:R-:W-:Y:S07]  /*9230*/  MOV R3, UR7 ;  /* 0x0000000700037c02 */ /* 0x002fee0008000f00 */
.L_x_188:
[----:B-1----:R1:W2:Y:S02]  /*9240*/  SYNCS.PHASECHK.TRANS64.TRYWAIT P0, [R3+URZ+0x80], R12 ;  /* 0x0000800c030075a7 */ /* 0x0022a400080011ff */
[----:B--2---:R-:W-:Y:S05]  /*9250*/  @!P0 NANOSLEEP.SYNCS 0x989680 ;  /* 0x009896800000895d */ /* 0x004fea0003900000 */
[----:B------:R-:W2:Y:S02]  /*9260*/  @!P0 SYNCS.PHASECHK.TRANS64 P0, [R3+URZ+0x80], R12 ;  /* 0x0000800c030085a7 */ /* 0x000ea400080010ff */
[----:B--2---:R-:W-:Y:S05]  /*9270*/  @!P0 BRA `(.L_x_188) ;  /* 0xfffffffc00f08947 */ /* 0x004fea000383ffff */
[----:B------:R-:W-:Y:S05]  /*9280*/  BRA `(.L_x_189) ;  /* 0xffffffb800bc7947 */ /* 0x000fea000383ffff */
.L_x_96:
[----:B------:R-:W-:Y:S07]  /*9290*/  MOV R3, UR7 ;  /* 0x0000000700037c02 */ /* 0x000fee0008000f00 */
.L_x_190:
[----:B-1----:R1:W2:Y:S02]  /*92a0*/  SYNCS.PHASECHK.TRANS64.TRYWAIT P0, [R3+URZ+0x88], R12 ;  /* 0x0000880c030075a7 */ /* 0x0022a400080011ff */
[----:B--2---:R-:W-:Y:S05]  /*92b0*/  @!P0 NANOSLEEP.SYNCS 0x989680 ;  /* 0x009896800000895d */ /* 0x004fea0003900000 */
[----:B------:R-:W2:Y:S02]  /*92c0*/  @!P0 SYNCS.PHASECHK.TRANS64 P0, [R3+URZ+0x88], R12 ;  /* 0x0000880c030085a7 */ /* 0x000ea400080010ff */
[----:B--2---:R-:W-:Y:S05]  /*92d0*/  @!P0 BRA `(.L_x_190) ;  /* 0xfffffffc00f08947 */ /* 0x004fea000383ffff */
[----:B------:R-:W-:Y:S05]  /*92e0*/  BRA `(.L_x_191) ;  /* 0xffffffbc005c7947 */ /* 0x000fea000383ffff */
.L_x_98:
[----:B------:R-:W-:-:S07]  /*92f0*/  MOV R0, UR7 ;  /* 0x0000000700007c02 */ /* 0x000fce0008000f00 */
.L_x_192:
[----:B-1----:R1:W4:Y:S02]  /*9300*/  SYNCS.PHASECHK.TRANS64.TRYWAIT P0, [R0+URZ+0x70], R3 ;  /* 0x00007003000075a7 */ /* 0x00232400080011ff */
[----:B----4-:R-:W-:Y:S05]  /*9310*/  @!P0 NANOSLEEP.SYNCS 0x989680 ;  /* 0x009896800000895d */ /* 0x010fea0003900000 */
[----:B------:R-:W4:Y:S02]  /*9320*/  @!P0 SYNCS.PHASECHK.TRANS64 P0, [R0+URZ+0x70], R3 ;  /* 0x00007003000085a7 */ /* 0x000f2400080010ff */
[----:B----4-:R-:W-:Y:S05]  /*9330*/  @!P0 BRA `(.L_x_192) ;  /* 0xfffffffc00f08947 */ /* 0x010fea000383ffff */
[----:B------:R-:W-:Y:S05]  /*9340*/  BRA `(.L_x_193) ;  /* 0xffffffbc00e47947 */ /* 0x000fea000383ffff */
.L_x_99:
[----:B-1----:R-:W-:-:S07]  /*9350*/  MOV R0, UR7 ;  /* 0x0000000700007c02 */ /* 0x002fce0008000f00 */
.L_x_194:
[----:B-1----:R1:W4:Y:S02]  /*9360*/  SYNCS.PHASECHK.TRANS64.TRYWAIT P0, [R0+URZ+0x78], R3 ;  /* 0x00007803000075a7 */ /* 0x00232400080011ff */
[----:B----4-:R-:W-:Y:S05]  /*9370*/  @!P0 NANOSLEEP.SYNCS 0x989680 ;  /* 0x009896800000895d */ /* 0x010fea0003900000 */
[----:B------:R-:W4:Y:S02]  /*9380*/  @!P0 SYNCS.PHASECHK.TRANS64 P0, [R0+URZ+0x78], R3 ;  /* 0x00007803000085a7 */ /* 0x000f2400080010ff */
[----:B----4-:R-:W-:Y:S05]  /*9390*/  @!P0 BRA `(.L_x_194) ;  /* 0xfffffffc00f08947 */ /* 0x010fea000383ffff */
[----:B------:R-:W-:Y:S05]  /*93a0*/  BRA `(.L_x_195) ;  /* 0xffffffbc00d47947 */ /* 0x000fea000383ffff */
.L_x_100:
[----:B-1----:R-:W-:-:S07]  /*93b0*/  MOV R0, UR7 ;  /* 0x0000000700007c02 */ /* 0x002fce0008000f00 */
.L_x_196:
[----:B-1----:R1:W4:Y:S02]  /*93c0*/  SYNCS.PHASECHK.TRANS64.TRYWAIT P0, [R0+URZ+0x80], R3 ;  /* 0x00008003000075a7 */ /* 0x00232400080011ff */
[----:B----4-:R-:W-:Y:S05]  /*93d0*/  @!P0 NANOSLEEP.SYNCS 0x989680 ;  /* 0x009896800000895d */ /* 0x010fea0003900000 */
[----:B------:R-:W4:Y:S02]  /*93e0*/  @!P0 SYNCS.PHASECHK.TRANS64 P0, [R0+URZ+0x80], R3 ;  /* 0x00008003000085a7 */ /* 0x000f2400080010ff */
[----:B----4-:R-:W-:Y:S05]  /*93f0*/  @!P0 BRA `(.L_x_196) ;  /* 0xfffffffc00f08947 */ /* 0x010fea000383ffff */
[----:B------:R-:W-:Y:S05]  /*9400*/  BRA `(.L_x_197) ;  /* 0xffffffbc00c47947 */ /* 0x000fea000383ffff */
.L_x_102:
[----:B--2---:R2:W3:Y:S02]  /*9410*/  SYNCS.PHASECHK.TRANS64.TRYWAIT P0, [R0+URZ+0xa0], R3 ;  /* 0x0000a003000075a7 */ /* 0x0044e400080011ff */
[----:B---3--:R-:W-:Y:S05]  /*9420*/  @!P0 NANOSLEEP.SYNCS 0x989680 ;  /* 0x009896800000895d */ /* 0x008fea0003900000 */
[----:B------:R-:W3:Y:S02]  /*9430*/  @!P0 SYNCS.PHASECHK.TRANS64 P0, [R0+URZ+0xa0], R3 ;  /* 0x0000a003000085a7 */ /* 0x000ee400080010ff */
[----:B---3--:R-:W-:Y:S05]  /*9440*/  @!P0 BRA `(.L_x_102) ;  /* 0xfffffffc00f08947 */ /* 0x008fea000383ffff */
[----:B------:R-:W-:Y:S05]  /*9450*/  BRA `(.L_x_198) ;  /* 0xffffffc000947947 */ /* 0x000fea000383ffff */
.L_x_113:
[----:B-1----:R-:W-:Y:S04]  /*9460*/  MOV R0, UR48 ;  /* 0x0000003000007c02 */ /* 0x002fe80008000f00 */
[----:B------:R1:W3:Y:S03]  /*9470*/  SYNCS.PHASECHK.TRANS64.TRYWAIT P1, [R0+URZ+0x50], R5 ;  /* 0x00005005000075a7 */ /* 0x0002e600080211ff */
[----:B---3--:R-:W-:Y:S05]  /*9480*/  @!P1 NANOSLEEP.SYNCS 0x989680 ;  /* 0x009896800000995d */ /* 0x008fea0003900000 */
[----:B------:R-:W3:Y:S02]  /*9490*/  @!P1 SYNCS.PHASECHK.TRANS64 P1, [R0+URZ+0x50], R5 ;  /* 0x00005005000095a7 */ /* 0x000ee400080210ff */
[----:B---3--:R-:W-:Y:S05]  /*94a0*/  @!P1 BRA `(.L_x_113) ;  /* 0xfffffffc00ec9947 */ /* 0x008fea000383ffff */
[----:B------:R-:W-:Y:S05]  /*94b0*/  BRA `(.L_x_112) ;  /* 0xffffffcc009c7947 */ /* 0x000fea000383ffff */
.L_x_115:
[----:B-1----:R1:W4:Y:S02]  /*94c0*/  SYNCS.PHASECHK.TRANS64.TRYWAIT P0, [R74+URZ+0xc0], R3 ;  /* 0x0000c0034a0075a7 */ /* 0x00232400080011ff */
[----:B----4-:R-:W-:Y:S05]  /*94d0*/  @!P0 NANOSLEEP.SYNCS 0x989680 ;  /* 0x009896800000895d */ /* 0x010fea0003900000 */
[----:B------:R-:W4:Y:S02]  /*94e0*/  @!P0 SYNCS.PHASECHK.TRANS64 P0, [R74+URZ+0xc0], R3 ;  /* 0x0000c0034a0085a7 */ /* 0x000f2400080010ff */
[----:B----4-:R-:W-:Y:S05]  /*94f0*/  @!P0 BRA `(.L_x_115) ;  /* 0xfffffffc00f08947 */ /* 0x010fea000383ffff */
[----:B------:R-:W-:Y:S05]  /*9500*/  BRA `(.L_x_114) ;  /* 0xffffffcc00bc7947 */ /* 0x000fea000383ffff */
.L_x_124:
[----:B--2---:R2:W3:Y:S02]  /*9510*/  SYNCS.PHASECHK.TRANS64.TRYWAIT P0, [R3+URZ+0x50], R0 ;  /* 0x00005000030075a7 */ /* 0x0044e400080011ff */
[----:B---3--:R-:W-:Y:S05]  /*9520*/  @!P0 NANOSLEEP.SYNCS 0x989680 ;  /* 0x009896800000895d */ /* 0x008fea0003900000 */
[----:B------:R-:W3:Y:S02]  /*9530*/  @!P0 SYNCS.PHASECHK.TRANS64 P0, [R3+URZ+0x50], R0 ;  /* 0x00005000030085a7 */ /* 0x000ee400080010ff */
[----:B---3--:R-:W-:Y:S05]  /*9540*/  @!P0 BRA `(.L_x_124) ;  /* 0xfffffffc00f08947 */ /* 0x008fea000383ffff */
[----:B------:R-:W-:Y:S05]  /*9550*/  BRA `(.L_x_123) ;  /* 0xffffffd400c87947 */ /* 0x000fea000383ffff */
.L_x_132:
[----:B--2---:R2:W3:Y:S02]  /*9560*/  SYNCS.PHASECHK.TRANS64.TRYWAIT P0, [R83+URZ+0x50], R4 ;  /* 0x00005004530075a7 */ /* 0x0044e400080011ff */
[----:B---3--:R-:W-:Y:S05]  /*9570*/  @!P0 NANOSLEEP.SYNCS 0x989680 ;  /* 0x009896800000895d */ /* 0x008fea0003900000 */
[----:B------:R-:W3:Y:S02]  /*9580*/  @!P0 SYNCS.PHASECHK.TRANS64 P0, [R83+URZ+0x50], R4 ;  /* 0x00005004530085a7 */ /* 0x000ee400080010ff */
[----:B---3--:R-:W-:Y:S05]  /*9590*/  @!P0 BRA `(.L_x_132) ;  /* 0xfffffffc00f08947 */ /* 0x008fea000383ffff */
[----:B------:R-:W-:Y:S05]  /*95a0*/  BRA `(.L_x_131) ;  /* 0xffffffdc00e47947 */ /* 0x000fea000383ffff */
.L_x_140:
[----:B--2---:R2:W3:Y:S02]  /*95b0*/  SYNCS.PHASECHK.TRANS64.TRYWAIT P0, [R88+URZ+0x50], R3 ;  /* 0x00005003580075a7 */ /* 0x0044e400080011ff */
[----:B---3--:R-:W-:Y:S05]  /*95c0*/  @!P0 NANOSLEEP.SYNCS 0x989680 ;  /* 0x009896800000895d */ /* 0x008fea0003900000 */
[----:B------:R-:W3:Y:S02]  /*95d0*/  @!P0 SYNCS.PHASECHK.TRANS64 P0, [R88+URZ+0x50], R3 ;  /* 0x00005003580085a7 */ /* 0x000ee400080010ff */
[----:B---3--:R-:W-:Y:S05]  /*95e0*/  @!P0 BRA `(.L_x_140) ;  /* 0xfffffffc00f08947 */ /* 0x008fea000383ffff */
[----:B------:R-:W-:Y:S05]  /*95f0*/  BRA `(.L_x_139) ;  /* 0xffffffe800007947 */ /* 0x000fea000383ffff */
        .weak           $__internal_0_$__cuda_sm10x_tcgen05_guardrail_trap_col_being_dealloced_not_returned_by_alloc
        .type           $__internal_0_$__cuda_sm10x_tcgen05_guardrail_trap_col_being_dealloced_not_returned_by_alloc,@function
        .size           $__internal_0_$__cuda_sm10x_tcgen05_guardrail_trap_col_being_dealloced_not_returned_by_alloc,($__internal_1_$__cuda_sm10x_tcgen05_guardrail_trap_phase_invalid_during_alloc - $__internal_0_$__cuda_sm10x_tcgen05_guardrail_trap_col_being_dealloced_not_returned_by_alloc)
$__internal_0_$__cuda_sm10x_tcgen05_guardrail_trap_col_being_dealloced_not_returned_by_alloc:
[----:B------:R-:W-:Y:S05]  /*9600*/  BPT.TRAP 0x1 ;  /* 0x000000040000795c */ /* 0x000fea0000300000 */
[----:B------:R-:W-:-:S04]  /*9610*/  HFMA2 R3, -RZ, RZ, 0, 0 ;  /* 0x00000000ff037431 */ /* 0x000fc800000001ff */
[----:B------:R-:W-:Y:S05]  /*9620*/  RET.REL.NODEC R2 `(_ZN7cutlass13device_kernelINS_4gemm6kernel13GemmUniversalIN4cute5tupleIJiiiiEEENS1_10collective13CollectiveMmaINS1_35MainloopSm100TmaUmmaWarpSpecializedILi5ELi2ELi4ENS5_IJNS4_1CILi2EEENSA_ILi1EEESC_EEEEENS5_IJNSA_ILi128EEESF_NSA_ILi64EEEEEENS_6half_tENS5_IJSC_llEEESI_NS5_IJlSC_lEEENS4_8TiledMMAINS4_8MMA_AtomIJNS4_26SM100_MMA_F16BF16_2x1SM_SSISI_SI_fLi128ELi128ELNS4_4UMMA5MajorE1ELSP_0ELNSO_7ScaleInE0ELSQ_0EEEEEENS4_6LayoutINS5_IJSC_SC_SC_EEENS5_IJNSA_ILi0EEESV_SV_EEEEENS5_IJNS4_10UnderscoreESY_SY_EEEEENS4_18SM100_TMA_2SM_LOADENS4_14ComposedLayoutINS4_7SwizzleILi3ELi4ELi3EEENS4_18smem_ptr_flag_bitsILi16EEENST_INS5_IJSG_NSA_ILi8EEEEEENS5_IJSC_SG_EEEEEEEvNS4_8identityES11_NS12_IS14_S16_NST_INS5_IJS17_SG_EEENS5_IJSG_SC_EEEEEEEvS1C_EENS_8epilogue10collective18CollectiveEpilogueINS1I_23Sm100TmaWarpSpecializedILi4ELi2ELi16ELb1ELb0EEEJNS5_IJSG_SF_SG_EEENS5_IJNST_ISG_SC_EENST_INS5_IJNSA_ILi16EEESB_EEES19_EEEEESI_SK_SI_SK_NS1I_6fusion15FusionCallbacksIS1M_NS1T_17LinearCombinationISI_fSI_fLNS_15FloatRoundStyleE2EEES1N_S1S_JEEENS4_5SM1004TMEM4LOAD26SM100_TMEM_LOAD_32dp32b16xENS4_13SM90_TMA_LOADENS12_INS13_ILi1ELi4ELi3EEES16_NST_INS5_IJS17_S1P_EEENS5_IJS1P_SC_EEEEEEENS4_39AutoVectorizingCopyWithAssumedAlignmentILi128EEENS4_14SM90_TMA_STOREES28_S2A_S2A_EEEvvEEEEvNT_6ParamsE) ;  /* 0xffffff6802747950 */ /* 0x000fea0003c3ffff */
        .weak           $__internal_1_$__cuda_sm10x_tcgen05_guardrail_trap_phase_invalid_during_alloc
        .type           $__internal_1_$__cuda_sm10x_tcgen05_guardrail_trap_phase_invalid_during_alloc,@function
        .size           $__internal_1_$__cuda_sm10x_tcgen05_guardrail_trap_phase_invalid_during_alloc,($__internal_2_$__cuda_sm10x_tcgen05_guardrail_trap_unallocated_columns_being_dealloced - $__internal_1_$__cuda_sm10x_tcgen05_guardrail_trap_phase_invalid_during_alloc)
$__internal_1_$__cuda_sm10x_tcgen05_guardrail_trap_phase_invalid_during_alloc:
[----:B------:R-:W-:Y:S05]  /*9630*/  BPT.TRAP 0x1 ;  /* 0x000000040000795c */ /* 0x000fea0000300000 */
[----:B------:R-:W-:-:S04]  /*9640*/  MOV R3, 0x0 ;  /* 0x0000000000037802 */ /* 0x000fc80000000f00 */
[----:B------:R-:W-:Y:S05]  /*9650*/  RET.REL.NODEC R2 `(_ZN7cutlass13device_kernelINS_4gemm6kernel13GemmUniversalIN4cute5tupleIJiiiiEEENS1_10collective13CollectiveMmaINS1_35MainloopSm100TmaUmmaWarpSpecializedILi5ELi2ELi4ENS5_IJNS4_1CILi2EEENSA_ILi1EEESC_EEEEENS5_IJNSA_ILi128EEESF_NSA_ILi64EEEEEENS_6half_tENS5_IJSC_llEEESI_NS5_IJlSC_lEEENS4_8TiledMMAINS4_8MMA_AtomIJNS4_26SM100_MMA_F16BF16_2x1SM_SSISI_SI_fLi128ELi128ELNS4_4UMMA5MajorE1ELSP_0ELNSO_7ScaleInE0ELSQ_0EEEEEENS4_6LayoutINS5_IJSC_SC_SC_EEENS5_IJNSA_ILi0EEESV_SV_EEEEENS5_IJNS4_10UnderscoreESY_SY_EEEEENS4_18SM100_TMA_2SM_LOADENS4_14ComposedLayoutINS4_7SwizzleILi3ELi4ELi3EEENS4_18smem_ptr_flag_bitsILi16EEENST_INS5_IJSG_NSA_ILi8EEEEEENS5_IJSC_SG_EEEEEEEvNS4_8identityES11_NS12_IS14_S16_NST_INS5_IJS17_SG_EEENS5_IJSG_SC_EEEEEEEvS1C_EENS_8epilogue10collective18CollectiveEpilogueINS1I_23Sm100TmaWarpSpecializedILi4ELi2ELi16ELb1ELb0EEEJNS5_IJSG_SF_SG_EEENS5_IJNST_ISG_SC_EENST_INS5_IJNSA_ILi16EEESB_EEES19_EEEEESI_SK_SI_SK_NS1I_6fusion15FusionCallbacksIS1M_NS1T_17LinearCombinationISI_fSI_fLNS_15FloatRoundStyleE2EEES1N_S1S_JEEENS4_5SM1004TMEM4LOAD26SM100_TMEM_LOAD_32dp32b16xENS4_13SM90_TMA_LOADENS12_INS13_ILi1ELi4ELi3EEES16_NST_INS5_IJS17_S1P_EEENS5_IJS1P_SC_EEEEEEENS4_39AutoVectorizingCopyWithAssumedAlignmentILi128EEENS4_14SM90_TMA_STOREES28_S2A_S2A_EEEvvEEEEvNT_6ParamsE) ;  /* 0xffffff6802687950 */ /* 0x000fea0003c3ffff */
        .weak           $__internal_2_$__cuda_sm10x_tcgen05_guardrail_trap_unallocated_columns_being_dealloced
        .type           $__internal_2_$__cuda_sm10x_tcgen05_guardrail_trap_unallocated_columns_being_dealloced,@function
        .size           $__internal_2_$__cuda_sm10x_tcgen05_guardrail_trap_unallocated_columns_being_dealloced,(.L_x_200 - $__internal_2_$__cuda_sm10x_tcgen05_guardrail_trap_unallocated_columns_being_dealloced)
$__internal_2_$__cuda_sm10x_tcgen05_guardrail_trap_unallocated_columns_being_dealloced:
[----:B------:R-:W-:Y:S05]  /*9660*/  BPT.TRAP 0x1 ;  /* 0x000000040000795c */ /* 0x000fea0000300000 */
[----:B------:R-:W-:-:S04]  /*9670*/  HFMA2 R3, -RZ, RZ, 0, 0 ;  /* 0x00000000ff037431 */ /* 0x000fc800000001ff */
[----:B------:R-:W-:Y:S05]  /*9680*/  RET.REL.NODEC R2 `(_ZN7cutlass13device_kernelINS_4gemm6kernel13GemmUniversalIN4cute5tupleIJiiiiEEENS1_10collective13CollectiveMmaINS1_35MainloopSm100TmaUmmaWarpSpecializedILi5ELi2ELi4ENS5_IJNS4_1CILi2EEENSA_ILi1EEESC_EEEEENS5_IJNSA_ILi128EEESF_NSA_ILi64EEEEEENS_6half_tENS5_IJSC_llEEESI_NS5_IJlSC_lEEENS4_8TiledMMAINS4_8MMA_AtomIJNS4_26SM100_MMA_F16BF16_2x1SM_SSISI_SI_fLi128ELi128ELNS4_4UMMA5MajorE1ELSP_0ELNSO_7ScaleInE0ELSQ_0EEEEEENS4_6LayoutINS5_IJSC_SC_SC_EEENS5_IJNSA_ILi0EEESV_SV_EEEEENS5_IJNS4_10UnderscoreESY_SY_EEEEENS4_18SM100_TMA_2SM_LOADENS4_14ComposedLayoutINS4_7SwizzleILi3ELi4ELi3EEENS4_18smem_ptr_flag_bitsILi16EEENST_INS5_IJSG_NSA_ILi8EEEEEENS5_IJSC_SG_EEEEEEEvNS4_8identityES11_NS12_IS14_S16_NST_INS5_IJS17_SG_EEENS5_IJSG_SC_EEEEEEEvS1C_EENS_8epilogue10collective18CollectiveEpilogueINS1I_23Sm100TmaWarpSpecializedILi4ELi2ELi16ELb1ELb0EEEJNS5_IJSG_SF_SG_EEENS5_IJNST_ISG_SC_EENST_INS5_IJNSA_ILi16EEESB_EEES19_EEEEESI_SK_SI_SK_NS1I_6fusion15FusionCallbacksIS1M_NS1T_17LinearCombinationISI_fSI_fLNS_15FloatRoundStyleE2EEES1N_S1S_JEEENS4_5SM1004TMEM4LOAD26SM100_TMEM_LOAD_32dp32b16xENS4_13SM90_TMA_LOADENS12_INS13_ILi1ELi4ELi3EEES16_NST_INS5_IJS17_S1P_EEENS5_IJS1P_SC_EEEEEEENS4_39AutoVectorizingCopyWithAssumedAlignmentILi128EEENS4_14SM90_TMA_STOREES28_S2A_S2A_EEEvvEEEEvNT_6ParamsE) ;  /* 0xffffff68025c7950 */ /* 0x000fea0003c3ffff */
.L_x_199:
[----:B------:R-:W-:-:S00]  /*9690*/  BRA `(.L_x_199) ;  /* 0xfffffffc00fc7947 */ /* 0x000fc0000383ffff */
[----:B------:R-:W-:-:S00]  /*96a0*/  NOP ;  /* 0x0000000000007918 */ /* 0x000fc00000000000 */
        /* <DEDUP_REMOVED lines=13> */
.L_x_200:


//--------------------- .nv.global.init           --------------------------
	.section	.nv.global.init,"aw",@progbits
.nv.global.init:
	.type		$str$27,@object
	.size		$str$27,($str$28 - $str$27)
$str$27:
        /*0000*/ 	.byte	0x28, 0x61, 0x64, 0x64, 0x72, 0x65, 0x73, 0x73, 0x20, 0x26, 0x20, 0x6d, 0x61, 0x73, 0x6b, 0x29
        /*0010*/ 	.byte	0x20, 0x3d, 0x3d, 0x20, 0x30, 0x00
	.type		$str$28,@object
	.size		$str$28,($str$26 - $str$28)
$str$28:
        /*0016*/ 	.byte	0x2f, 0x74, 0x6d, 0x70, 0x2f, 0x63, 0x75, 0x74, 0x6c, 0x61, 0x73, 0x73, 0x5f, 0x73, 0x77, 0x65
        /*0026*/ 	.byte	0x65, 0x70, 0x5f, 0x73, 0x72, 0x63, 0x2f, 0x69, 0x6e, 0x63, 0x6c, 0x75, 0x64, 0x65, 0x2f, 0x63
        /*0036*/ 	.byte	0x75, 0x74, 0x65, 0x2f, 0x70, 0x6f, 0x69, 0x6e, 0x74, 0x65, 0x72, 0x5f, 0x66, 0x6c, 0x61, 0x67
        /*0046*/ 	.byte	0x67, 0x65, 0x64, 0x2e, 0x68, 0x70, 0x70, 0x00
	.type		$str$26,@object
	.size		$str$26,($str$25 - $str$26)
$str$26:
        /*004e*/ 	.byte	0x2f, 0x74, 0x6d, 0x70, 0x2f, 0x63, 0x75, 0x74, 0x6c, 0x61, 0x73, 0x73, 0x5f, 0x73, 0x77, 0x65
        /*005e*/ 	.byte	0x65, 0x70, 0x5f, 0x73, 0x72, 0x63, 0x2f, 0x69, 0x6e, 0x63, 0x6c, 0x75, 0x64, 0x65, 0x2f, 0x63
        /*006e*/ 	.byte	0x75, 0x74, 0x65, 0x2f, 0x61, 0x74, 0x6f, 0x6d, 0x2f, 0x63, 0x6f, 0x70, 0x79, 0x5f, 0x74, 0x72
        /*007e*/ 	.byte	0x61, 0x69, 0x74, 0x73, 0x5f, 0x73, 0x6d, 0x31, 0x30, 0x30, 0x2e, 0x68, 0x70, 0x70, 0x00
	.type		$str$25,@object
	.size		$str$25,(__unnamed_1 - $str$25)
$str$25:
        /*008d*/ 	.byte	0x28, 0x28, 0x75, 0x69, 0x6e, 0x74, 0x33, 0x32, 0x5f, 0x74, 0x28, 0x74, 0x68, 0x72, 0x65, 0x61
        /*009d*/ 	.byte	0x64, 0x49, 0x64, 0x78, 0x2e, 0x78, 0x29, 0x20, 0x2f, 0x20, 0x33, 0x32, 0x29, 0x20, 0x25, 0x20
        /*00ad*/ 	.byte	0x34, 0x29, 0x20, 0x3d, 0x3d, 0x20, 0x28, 0x28, 0x28, 0x74, 0x6d, 0x65, 0x6d, 0x5f, 0x61, 0x64
        /*00bd*/ 	.byte	0x64, 0x72, 0x20, 0x3e, 0x3e, 0x20, 0x31, 0x36, 0x29, 0x20, 0x2f, 0x20, 0x33, 0x32, 0x29, 0x20
        /*00cd*/ 	.byte	0x25, 0x20, 0x34, 0x29, 0x00
	.type		__unnamed_1,@object
	.size		__unnamed_1,(__unnamed_2 - __unnamed_1)
__unnamed_1:
        /*00d2*/ 	.byte	0x61, 0x75, 0x74, 0x6f, 0x20, 0x63, 0x75, 0x74, 0x65, 0x3a, 0x3a, 0x61, 0x73, 0x5f, 0x70, 0x6f
        /* <DEDUP_REMOVED lines=24> */
        /*0262*/ 	.byte	0x34, 0x38, 0x3e, 0x3e, 0x3e, 0x3e, 0x5d, 0x00
	.type		__unnamed_2,@object
	.size		__unnamed_2,(.L_2 - __unnamed_2)
__unnamed_2:
        /* <DEDUP_REMOVED lines=40> */
        /*04ea*/ 	.byte	0x3a, 0x3a, 0x43, 0x3c, 0x30, 0x3e, 0x3e, 0x3e, 0x3e, 0x5d, 0x00
.L_2:


//--------------------- .nv.shared._ZN7cutlass13device_kernelINS_4gemm6kernel13GemmUniversalIN4cute5tupleIJiiiiEEENS1_10collective13CollectiveMmaINS1_35MainloopSm100TmaUmmaWarpSpecializedILi5ELi2ELi4ENS5_IJNS4_1CILi2EEENSA_ILi1EEESC_EEEEENS5_IJNSA_ILi128EEESF_NSA_ILi64EEEEEENS_6half_tENS5_IJSC_llEEESI_NS5_IJlSC_lEEENS4_8TiledMMAINS4_8MMA_AtomIJNS4_26SM100_MMA_F16BF16_2x1SM_SSISI_SI_fLi128ELi128ELNS4_4UMMA5MajorE1ELSP_0ELNSO_7ScaleInE0ELSQ_0EEEEEENS4_6LayoutINS5_IJSC_SC_SC_EEENS5_IJNSA_ILi0EEESV_SV_EEEEENS5_IJNS4_10UnderscoreESY_SY_EEEEENS4_18SM100_TMA_2SM_LOADENS4_14ComposedLayoutINS4_7SwizzleILi3ELi4ELi3EEENS4_18smem_ptr_flag_bitsILi16EEENST_INS5_IJSG_NSA_ILi8EEEEEENS5_IJSC_SG_EEEEEEEvNS4_8identityES11_NS12_IS14_S16_NST_INS5_IJS17_SG_EEENS5_IJSG_SC_EEEEEEEvS1C_EENS_8epilogue10collective18CollectiveEpilogueINS1I_23Sm100TmaWarpSpecializedILi4ELi2ELi16ELb1ELb0EEEJNS5_IJSG_SF_SG_EEENS5_IJNST_ISG_SC_EENST_INS5_IJNSA_ILi16EEESB_EEES19_EEEEESI_SK_SI_SK_NS1I_6fusion15FusionCallbacksIS1M_NS1T_17LinearCombinationISI_fSI_fLNS_15FloatRoundStyleE2EEES1N_S1S_JEEENS4_5SM1004TMEM4LOAD26SM100_TMEM_LOAD_32dp32b16xENS4_13SM90_TMA_LOADENS12_INS13_ILi1ELi4ELi3EEES16_NST_INS5_IJS17_S1P_EEENS5_IJS1P_SC_EEEEEEENS4_39AutoVectorizingCopyWithAssumedAlignmentILi128EEENS4_14SM90_TMA_STOREES28_S2A_S2A_EEEvvEEEEvNT_6ParamsE --------------------------
	.section	.nv.shared._ZN7cutlass13device_kernelINS_4gemm6kernel13GemmUniversalIN4cute5tupleIJiiiiEEENS1_10collective13CollectiveMmaINS1_35MainloopSm100TmaUmmaWarpSpecializedILi5ELi2ELi4ENS5_IJNS4_1CILi2EEENSA_ILi1EEESC_EEEEENS5_IJNSA_ILi128EEESF_NSA_ILi64EEEEEENS_6half_tENS5_IJSC_llEEESI_NS5_IJlSC_lEEENS4_8TiledMMAINS4_8MMA_AtomIJNS4_26SM100_MMA_F16BF16_2x1SM_SSISI_SI_fLi128ELi128ELNS4_4UMMA5MajorE1ELSP_0ELNSO_7ScaleInE0ELSQ_0EEEEEENS4_6LayoutINS5_IJSC_SC_SC_EEENS5_IJNSA_ILi0EEESV_SV_EEEEENS5_IJNS4_10UnderscoreESY_SY_EEEEENS4_18SM100_TMA_2SM_LOADENS4_14ComposedLayoutINS4_7SwizzleILi3ELi4ELi3EEENS4_18smem_ptr_flag_bitsILi16EEENST_INS5_IJSG_NSA_ILi8EEEEEENS5_IJSC_SG_EEEEEEEvNS4_8identityES11_NS12_IS14_S16_NST_INS5_IJS17_SG_EEENS5_IJSG_SC_EEEEEEEvS1C_EENS_8epilogue10collective18CollectiveEpilogueINS1I_23Sm100TmaWarpSpecializedILi4ELi2ELi16ELb1ELb0EEEJNS5_IJSG_SF_SG_EEENS5_IJNST_ISG_SC_EENST_INS5_IJNSA_ILi16EEESB_EEES19_EEEEESI_SK_SI_SK_NS1I_6fusion15FusionCallbacksIS1M_NS1T_17LinearCombinationISI_fSI_fLNS_15FloatRoundStyleE2EEES1N_S1S_JEEENS4_5SM1004TMEM4LOAD26SM100_TMEM_LOAD_32dp32b16xENS4_13SM90_TMA_LOADENS12_INS13_ILi1ELi4ELi3EEES16_NST_INS5_IJS17_S1P_EEENS5_IJS1P_SC_EEEEEEENS4_39AutoVectorizingCopyWithAssumedAlignmentILi128EEENS4_14SM90_TMA_STOREES28_S2A_S2A_EEEvvEEEEvNT_6ParamsE,"aw",@nobits
	.sectionflags	@""
	.align	16
	.zero		1024


//--------------------- .nv.shared.reserved.0     --------------------------
	.section	.nv.shared.reserved.0,"aw",@nobits
	.weak		__nv_reservedSMEM_offset_0_alias
	.size		__nv_reservedSMEM_offset_0_alias, 0, 64
	.other		__nv_reservedSMEM_offset_0_alias,@"STO_CUDA_RESERVED_SHARED STV_DEFAULT"
__nv_reservedSMEM_offset_0_alias:
	.zero		0
.nv.shared.reserved.0:
	.zero		64
	.weak		__nv_reservedSMEM_tcgen05_partition
	.type		__nv_reservedSMEM_tcgen05_partition,@object
	.size		__nv_reservedSMEM_tcgen05_partition,(.L_0 - __nv_reservedSMEM_tcgen05_partition)
__nv_reservedSMEM_tcgen05_partition:
	.zero		32
.L_0:


//--------------------- .nv.global                --------------------------
	.section	.nv.global,"aw",@nobits
.nv.global:
	.type		_ZN40_INTERNAL_2c82f518_4_k_cu_6c269420_286424cute1_E,@object
	.size		_ZN40_INTERNAL_2c82f518_4_k_cu_6c269420_286424cute1_E,(_ZN40_INTERNAL_2c82f518_4_k_cu_6c269420_286424cuda3std3__45__cpo6cbeginE - _ZN40_INTERNAL_2c82f518_4_k_cu_6c269420_286424cute1_E)
_ZN40_INTERNAL_2c82f518_4_k_cu_6c269420_286424cute1_E:
	.zero		1
	.type		_ZN40_INTERNAL_2c82f518_4_k_cu_6c269420_286424cuda3std3__45__cpo6cbeginE,@object
	.size		_ZN40_INTERNAL_2c82f518_4_k_cu_6c269420_286424cuda3std3__45__cpo6cbeginE,(_ZN40_INTERNAL_2c82f518_4_k_cu_6c269420_286424cuda3std3__48in_placeE - _ZN40_INTERNAL_2c82f518_4_k_cu_6c269420_286424cuda3std3__45__cpo6cbeginE)
_ZN40_INTERNAL_2c82f518_4_k_cu_6c269420_286424cuda3std3__45__cpo6cbeginE:
	.zero		1
	.type		_ZN40_INTERNAL_2c82f518_4_k_cu_6c269420_286424cuda3std3__48in_placeE,@object
	.size		_ZN40_INTERNAL_2c82f518_4_k_cu_6c269420_286424cuda3std3__48in_placeE,(_ZN40_INTERNAL_2c82f518_4_k_cu_6c269420_286424cuda3std6ranges3__45__cpo9iter_moveE - _ZN40_INTERNAL_2c82f518_4_k_cu_6c269420_286424cuda3std3__48in_placeE)
_ZN40_INTERNAL_2c82f518_4_k_cu_6c269420_286424cuda3std3__48in_placeE:
	.zero		1
	.type		_ZN40_INTERNAL_2c82f518_4_k_cu_6c269420_286424cuda3std6ranges3__45__cpo9iter_moveE,@object
	.size		_ZN40_INTERNAL_2c82f518_4_k_cu_6c269420_286424cuda3std6ranges3__45__cpo9iter_moveE,(_ZN40_INTERNAL_2c82f518_4_k_cu_6c269420_286424cuda3std3__45__cpo5beginE - _ZN40_INTERNAL_2c82f518_4_k_cu_6c269420_286424cuda3std6ranges3__45__cpo9iter_moveE)
_ZN40_INTERNAL_2c82f518_4_k_cu_6c269420_286424cuda3std6ranges3__45__cpo9iter_moveE:
	.zero		1
	.type		_ZN40_INTERNAL_2c82f518_4_k_cu_6c269420_286424cuda3std3__45__cpo5beginE,@object
	.size		_ZN40_INTERNAL_2c82f518_4_k_cu_6c269420_286424cuda3std3__45__cpo5beginE,(_ZN40_INTERNAL_2c82f518_4_k_cu_6c269420_286424cuda3std3__442_GLOBAL__N__2c82f518_4_k_cu_6c269420_286426ignoreE - _ZN40_INTERNAL_2c82f518_4_k_cu_6c269420_286424cuda3std3__45__cpo5beginE)
_ZN40_INTERNAL_2c82f518_4_k_cu_6c269420_286424cuda3std3__45__cpo5beginE:
	.zero		1
	.type		_ZN40_INTERNAL_2c82f518_4_k_cu_6c269420_286424cuda3std3__442_GLOBAL__N__2c82f518_4_k_cu_6c269420_286426ignoreE,@object
	.size		_ZN40_INTERNAL_2c82f518_4_k_cu_6c269420_286424cuda3std3__442_GLOBAL__N__2c82f518_4_k_cu_6c269420_286426ignoreE,(_ZN40_INTERNAL_2c82f518_4_k_cu_6c269420_286424cute7productE - _ZN40_INTERNAL_2c82f518_4_k_cu_6c269420_286424cuda3std3__442_GLOBAL__N__2c82f518_4_k_cu_6c269420_286426ignoreE)
_ZN40_INTERNAL_2c82f518_4_k_cu_6c269420_286424cuda3std3__442_GLOBAL__N__2c82f518_4_k_cu_6c269420_286426ignoreE:
	.zero		1
	.type		_ZN40_INTERNAL_2c82f518_4_k_cu_6c269420_286424cute7productE,@object
	.size		_ZN40_INTERNAL_2c82f518_4_k_cu_6c269420_286424cute7productE,(_ZN40_INTERNAL_2c82f518_4_k_cu_6c269420_286424cuda3std3__45__cpo3endE - _ZN40_INTERNAL_2c82f518_4_k_cu_6c269420_286424cute7productE)
_ZN40_INTERNAL_2c82f518_4_k_cu_6c269420_286424cute7productE:
	.zero		1
	.type		_ZN40_INTERNAL_2c82f518_4_k_cu_6c269420_286424cuda3std3__45__cpo3endE,@object
	.size		_ZN40_INTERNAL_2c82f518_4_k_cu_6c269420_286424cuda3std3__45__cpo3endE,(_ZN40_INTERNAL_2c82f518_4_k_cu_6c269420_286424cuda3std3__419piecewise_constructE - _ZN40_INTERNAL_2c82f518_4_k_cu_6c269420_286424cuda3std3__45__cpo3endE)
_ZN40_INTERNAL_2c82f518_4_k_cu_6c269420_286424cuda3std3__45__cpo3endE:
	.zero		1
	.type		_ZN40_INTERNAL_2c82f518_4_k_cu_6c269420_286424cuda3std3__419piecewise_constructE,@object
	.size		_ZN40_INTERNAL_2c82f518_4_k_cu_6c269420_286424cuda3std3__419piecewise_constructE,(_ZN40_INTERNAL_2c82f518_4_k_cu_6c269420_286424cuda3std3__45__cpo4cendE - _ZN40_INTERNAL_2c82f518_4_k_cu_6c269420_286424cuda3std3__419piecewise_constructE)
_ZN40_INTERNAL_2c82f518_4_k_cu_6c269420_286424cuda3std3__419piecewise_constructE:
	.zero		1
	.type		_ZN40_INTERNAL_2c82f518_4_k_cu_6c269420_286424cuda3std3__45__cpo4cendE,@object
	.size		_ZN40_INTERNAL_2c82f518_4_k_cu_6c269420_286424cuda3std3__45__cpo4cendE,(_ZN40_INTERNAL_2c82f518_4_k_cu_6c269420_286424cuda3std6ranges3__45__cpo4swapE - _ZN40_INTERNAL_2c82f518_4_k_cu_6c269420_286424cuda3std3__45__cpo4cendE)
_ZN40_INTERNAL_2c82f518_4_k_cu_6c269420_286424cuda3std3__45__cpo4cendE:
	.zero		1
	.type		_ZN40_INTERNAL_2c82f518_4_k_cu_6c269420_286424cuda3std6ranges3__45__cpo4swapE,@object
	.size		_ZN40_INTERNAL_2c82f518_4_k_cu_6c269420_286424cuda3std6ranges3__45__cpo4swapE,(.L_10 - _ZN40_INTERNAL_2c82f518_4_k_cu_6c269420_286424cuda3std6ranges3__45__cpo4swapE)
_ZN40_INTERNAL_2c82f518_4_k_cu_6c269420_286424cuda3std6ranges3__45__cpo4swapE:
	.zero		1
.L_10:


//--------------------- .nv.constant0._ZN7cutlass13device_kernelINS_4gemm6kernel13GemmUniversalIN4cute5tupleIJiiiiEEENS1_10collective13CollectiveMmaINS1_35MainloopSm100TmaUmmaWarpSpecializedILi5ELi2ELi4ENS5_IJNS4_1CILi2EEENSA_ILi1EEESC_EEEEENS5_IJNSA_ILi128EEESF_NSA_ILi64EEEEEENS_6half_tENS5_IJSC_llEEESI_NS5_IJlSC_lEEENS4_8TiledMMAINS4_8MMA_AtomIJNS4_26SM100_MMA_F16BF16_2x1SM_SSISI_SI_fLi128ELi128ELNS4_4UMMA5MajorE1ELSP_0ELNSO_7ScaleInE0ELSQ_0EEEEEENS4_6LayoutINS5_IJSC_SC_SC_EEENS5_IJNSA_ILi0EEESV_SV_EEEEENS5_IJNS4_10UnderscoreESY_SY_EEEEENS4_18SM100_TMA_2SM_LOADENS4_14ComposedLayoutINS4_7SwizzleILi3ELi4ELi3EEENS4_18smem_ptr_flag_bitsILi16EEENST_INS5_IJSG_NSA_ILi8EEEEEENS5_IJSC_SG_EEEEEEEvNS4_8identityES11_NS12_IS14_S16_NST_INS5_IJS17_SG_EEENS5_IJSG_SC_EEEEEEEvS1C_EENS_8epilogue10collective18CollectiveEpilogueINS1I_23Sm100TmaWarpSpecializedILi4ELi2ELi16ELb1ELb0EEEJNS5_IJSG_SF_SG_EEENS5_IJNST_ISG_SC_EENST_INS5_IJNSA_ILi16EEESB_EEES19_EEEEESI_SK_SI_SK_NS1I_6fusion15FusionCallbacksIS1M_NS1T_17LinearCombinationISI_fSI_fLNS_15FloatRoundStyleE2EEES1N_S1S_JEEENS4_5SM1004TMEM4LOAD26SM100_TMEM_LOAD_32dp32b16xENS4_13SM90_TMA_LOADENS12_INS13_ILi1ELi4ELi3EEES16_NST_INS5_IJS17_S1P_EEENS5_IJS1P_SC_EEEEEEENS4_39AutoVectorizingCopyWithAssumedAlignmentILi128EEENS4_14SM90_TMA_STOREES28_S2A_S2A_EEEvvEEEEvNT_6ParamsE --------------------------
	.section	.nv.constant0._ZN7cutlass13device_kernelINS_4gemm6kernel13GemmUniversalIN4cute5tupleIJiiiiEEENS1_10collective13CollectiveMmaINS1_35MainloopSm100TmaUmmaWarpSpecializedILi5ELi2ELi4ENS5_IJNS4_1CILi2EEENSA_ILi1EEESC_EEEEENS5_IJNSA_ILi128EEESF_NSA_ILi64EEEEEENS_6half_tENS5_IJSC_llEEESI_NS5_IJlSC_lEEENS4_8TiledMMAINS4_8MMA_AtomIJNS4_26SM100_MMA_F16BF16_2x1SM_SSISI_SI_fLi128ELi128ELNS4_4UMMA5MajorE1ELSP_0ELNSO_7ScaleInE0ELSQ_0EEEEEENS4_6LayoutINS5_IJSC_SC_SC_EEENS5_IJNSA_ILi0EEESV_SV_EEEEENS5_IJNS4_10UnderscoreESY_SY_EEEEENS4_18SM100_TMA_2SM_LOADENS4_14ComposedLayoutINS4_7SwizzleILi3ELi4ELi3EEENS4_18smem_ptr_flag_bitsILi16EEENST_INS5_IJSG_NSA_ILi8EEEEEENS5_IJSC_SG_EEEEEEEvNS4_8identityES11_NS12_IS14_S16_NST_INS5_IJS17_SG_EEENS5_IJSG_SC_EEEEEEEvS1C_EENS_8epilogue10collective18CollectiveEpilogueINS1I_23Sm100TmaWarpSpecializedILi4ELi2ELi16ELb1ELb0EEEJNS5_IJSG_SF_SG_EEENS5_IJNST_ISG_SC_EENST_INS5_IJNSA_ILi16EEESB_EEES19_EEEEESI_SK_SI_SK_NS1I_6fusion15FusionCallbacksIS1M_NS1T_17LinearCombinationISI_fSI_fLNS_15FloatRoundStyleE2EEES1N_S1S_JEEENS4_5SM1004TMEM4LOAD26SM100_TMEM_LOAD_32dp32b16xENS4_13SM90_TMA_LOADENS12_INS13_ILi1ELi4ELi3EEES16_NST_INS5_IJS17_S1P_EEENS5_IJS1P_SC_EEEEEEENS4_39AutoVectorizingCopyWithAssumedAlignmentILi128EEENS4_14SM90_TMA_STOREES28_S2A_S2A_EEEvvEEEEvNT_6ParamsE,"a",@progbits
	.sectionflags	@""
	.align	4
.nv.constant0._ZN7cutlass13device_kernelINS_4gemm6kernel13GemmUniversalIN4cute5tupleIJiiiiEEENS1_10collective13CollectiveMmaINS1_35MainloopSm100TmaUmmaWarpSpecializedILi5ELi2ELi4ENS5_IJNS4_1CILi2EEENSA_ILi1EEESC_EEEEENS5_IJNSA_ILi128EEESF_NSA_ILi64EEEEEENS_6half_tENS5_IJSC_llEEESI_NS5_IJlSC_lEEENS4_8TiledMMAINS4_8MMA_AtomIJNS4_26SM100_MMA_F16BF16_2x1SM_SSISI_SI_fLi128ELi128ELNS4_4UMMA5MajorE1ELSP_0ELNSO_7ScaleInE0ELSQ_0EEEEEENS4_6LayoutINS5_IJSC_SC_SC_EEENS5_IJNSA_ILi0EEESV_SV_EEEEENS5_IJNS4_10UnderscoreESY_SY_EEEEENS4_18SM100_TMA_2SM_LOADENS4_14ComposedLayoutINS4_7SwizzleILi3ELi4ELi3EEENS4_18smem_ptr_flag_bitsILi16EEENST_INS5_IJSG_NSA_ILi8EEEEEENS5_IJSC_SG_EEEEEEEvNS4_8identityES11_NS12_IS14_S16_NST_INS5_IJS17_SG_EEENS5_IJSG_SC_EEEEEEEvS1C_EENS_8epilogue10collective18CollectiveEpilogueINS1I_23Sm100TmaWarpSpecializedILi4ELi2ELi16ELb1ELb0EEEJNS5_IJSG_SF_SG_EEENS5_IJNST_ISG_SC_EENST_INS5_IJNSA_ILi16EEESB_EEES19_EEEEESI_SK_SI_SK_NS1I_6fusion15FusionCallbacksIS1M_NS1T_17LinearCombinationISI_fSI_fLNS_15FloatRoundStyleE2EEES1N_S1S_JEEENS4_5SM1004TMEM4LOAD26SM100_TMEM_LOAD_32dp32b16xENS4_13SM90_TMA_LOADENS12_INS13_ILi1ELi4ELi3EEES16_NST_INS5_IJS17_S1P_EEENS5_IJS1P_SC_EEEEEEENS4_39AutoVectorizingCopyWithAssumedAlignmentILi128EEENS4_14SM90_TMA_STOREES28_S2A_S2A_EEEvvEEEEvNT_6ParamsE:
	.zero		2944


//--------------------- SYMBOLS --------------------------

	.type		.nv.reservedSmem.offset0,@object
	.size		.nv.reservedSmem.offset0,0x4
	.type		.nv.reservedSmem.cap,@object
	.size		.nv.reservedSmem.cap,0x4
	.type		__assertfail,@function
